//
// Generated by NVIDIA NVVM Compiler
//
// Compiler Build ID: CL-36424714
// Cuda compilation tools, release 13.0, V13.0.88
// Based on NVVM 20.0.0
//

.version 9.0
.target sm_100
.address_size 64

	// .globl	_Z15mm_tiled_kernelIiEvPKT_S2_PS0_mmm
// _ZZ15mm_tiled_kernelIiEvPKT_S2_PS0_mmmE10tile_mat_1 has been demoted
// _ZZ15mm_tiled_kernelIiEvPKT_S2_PS0_mmmE10tile_mat_2 has been demoted
// _ZZ15mm_tiled_kernelIfEvPKT_S2_PS0_mmmE10tile_mat_1 has been demoted
// _ZZ15mm_tiled_kernelIfEvPKT_S2_PS0_mmmE10tile_mat_2 has been demoted
// _ZZ15mm_tiled_kernelIdEvPKT_S2_PS0_mmmE10tile_mat_1 has been demoted
// _ZZ15mm_tiled_kernelIdEvPKT_S2_PS0_mmmE10tile_mat_2 has been demoted

.visible .entry _Z15mm_tiled_kernelIiEvPKT_S2_PS0_mmm(
	.param .u64 .ptr .align 1 _Z15mm_tiled_kernelIiEvPKT_S2_PS0_mmm_param_0,
	.param .u64 .ptr .align 1 _Z15mm_tiled_kernelIiEvPKT_S2_PS0_mmm_param_1,
	.param .u64 .ptr .align 1 _Z15mm_tiled_kernelIiEvPKT_S2_PS0_mmm_param_2,
	.param .u64 _Z15mm_tiled_kernelIiEvPKT_S2_PS0_mmm_param_3,
	.param .u64 _Z15mm_tiled_kernelIiEvPKT_S2_PS0_mmm_param_4,
	.param .u64 _Z15mm_tiled_kernelIiEvPKT_S2_PS0_mmm_param_5
)
{
	.reg .pred 	%p<3>;
	.reg .b32 	%r<121>;
	.reg .b64 	%rd<36>;
	// demoted variable
	.shared .align 4 .b8 _ZZ15mm_tiled_kernelIiEvPKT_S2_PS0_mmmE10tile_mat_1[4096];
	// demoted variable
	.shared .align 4 .b8 _ZZ15mm_tiled_kernelIiEvPKT_S2_PS0_mmmE10tile_mat_2[4096];
	ld.param.u64 	%rd11, [_Z15mm_tiled_kernelIiEvPKT_S2_PS0_mmm_param_0];
	ld.param.u64 	%rd12, [_Z15mm_tiled_kernelIiEvPKT_S2_PS0_mmm_param_1];
	ld.param.u64 	%rd13, [_Z15mm_tiled_kernelIiEvPKT_S2_PS0_mmm_param_2];
	ld.param.u64 	%rd14, [_Z15mm_tiled_kernelIiEvPKT_S2_PS0_mmm_param_4];
	ld.param.u64 	%rd15, [_Z15mm_tiled_kernelIiEvPKT_S2_PS0_mmm_param_5];
	mov.u32 	%r13, %ctaid.x;
	mov.u32 	%r14, %ctaid.y;
	mov.u32 	%r1, %tid.x;
	mov.u32 	%r2, %tid.y;
	mov.u32 	%r15, %ntid.y;
	mad.lo.s32 	%r3, %r14, %r15, %r2;
	mov.u32 	%r16, %ntid.x;
	mad.lo.s32 	%r4, %r13, %r16, %r1;
	setp.lt.u64 	%p1, %rd14, 32;
	mov.b32 	%r120, 0;
	@%p1 bra 	$L__BB0_3;
	cvt.u64.u32 	%rd17, %r3;
	cvt.u64.u32 	%rd18, %r1;
	shl.b32 	%r18, %r2, 7;
	mov.u32 	%r19, _ZZ15mm_tiled_kernelIiEvPKT_S2_PS0_mmmE10tile_mat_1;
	add.s32 	%r5, %r19, %r18;
	shl.b32 	%r20, %r1, 2;
	add.s32 	%r6, %r5, %r20;
	cvt.s64.s32 	%rd19, %r4;
	mov.u32 	%r21, _ZZ15mm_tiled_kernelIiEvPKT_S2_PS0_mmmE10tile_mat_2;
	add.s32 	%r8, %r21, %r20;
	add.s32 	%r7, %r8, %r18;
	cvt.u64.u32 	%rd20, %r2;
	mad.lo.s64 	%rd21, %rd15, %rd20, %rd19;
	shl.b64 	%rd22, %rd21, 2;
	cvta.to.global.u64 	%rd23, %rd12;
	add.s64 	%rd34, %rd23, %rd22;
	shl.b64 	%rd2, %rd15, 7;
	mad.lo.s64 	%rd24, %rd14, %rd17, %rd18;
	shl.b64 	%rd25, %rd24, 2;
	cvta.to.global.u64 	%rd26, %rd11;
	add.s64 	%rd33, %rd26, %rd25;
	shr.u64 	%rd4, %rd14, 5;
	mov.b32 	%r120, 0;
	mov.b64 	%rd35, 0;
$L__BB0_2:
	ld.global.u32 	%r22, [%rd33];
	st.shared.u32 	[%r6], %r22;
	ld.global.u32 	%r23, [%rd34];
	st.shared.u32 	[%r7], %r23;
	bar.sync 	0;
	ld.shared.u32 	%r24, [%r5];
	ld.shared.u32 	%r25, [%r8];
	mad.lo.s32 	%r26, %r25, %r24, %r120;
	ld.shared.u32 	%r27, [%r5+4];
	ld.shared.u32 	%r28, [%r8+128];
	mad.lo.s32 	%r29, %r28, %r27, %r26;
	ld.shared.u32 	%r30, [%r5+8];
	ld.shared.u32 	%r31, [%r8+256];
	mad.lo.s32 	%r32, %r31, %r30, %r29;
	ld.shared.u32 	%r33, [%r5+12];
	ld.shared.u32 	%r34, [%r8+384];
	mad.lo.s32 	%r35, %r34, %r33, %r32;
	ld.shared.u32 	%r36, [%r5+16];
	ld.shared.u32 	%r37, [%r8+512];
	mad.lo.s32 	%r38, %r37, %r36, %r35;
	ld.shared.u32 	%r39, [%r5+20];
	ld.shared.u32 	%r40, [%r8+640];
	mad.lo.s32 	%r41, %r40, %r39, %r38;
	ld.shared.u32 	%r42, [%r5+24];
	ld.shared.u32 	%r43, [%r8+768];
	mad.lo.s32 	%r44, %r43, %r42, %r41;
	ld.shared.u32 	%r45, [%r5+28];
	ld.shared.u32 	%r46, [%r8+896];
	mad.lo.s32 	%r47, %r46, %r45, %r44;
	ld.shared.u32 	%r48, [%r5+32];
	ld.shared.u32 	%r49, [%r8+1024];
	mad.lo.s32 	%r50, %r49, %r48, %r47;
	ld.shared.u32 	%r51, [%r5+36];
	ld.shared.u32 	%r52, [%r8+1152];
	mad.lo.s32 	%r53, %r52, %r51, %r50;
	ld.shared.u32 	%r54, [%r5+40];
	ld.shared.u32 	%r55, [%r8+1280];
	mad.lo.s32 	%r56, %r55, %r54, %r53;
	ld.shared.u32 	%r57, [%r5+44];
	ld.shared.u32 	%r58, [%r8+1408];
	mad.lo.s32 	%r59, %r58, %r57, %r56;
	ld.shared.u32 	%r60, [%r5+48];
	ld.shared.u32 	%r61, [%r8+1536];
	mad.lo.s32 	%r62, %r61, %r60, %r59;
	ld.shared.u32 	%r63, [%r5+52];
	ld.shared.u32 	%r64, [%r8+1664];
	mad.lo.s32 	%r65, %r64, %r63, %r62;
	ld.shared.u32 	%r66, [%r5+56];
	ld.shared.u32 	%r67, [%r8+1792];
	mad.lo.s32 	%r68, %r67, %r66, %r65;
	ld.shared.u32 	%r69, [%r5+60];
	ld.shared.u32 	%r70, [%r8+1920];
	mad.lo.s32 	%r71, %r70, %r69, %r68;
	ld.shared.u32 	%r72, [%r5+64];
	ld.shared.u32 	%r73, [%r8+2048];
	mad.lo.s32 	%r74, %r73, %r72, %r71;
	ld.shared.u32 	%r75, [%r5+68];
	ld.shared.u32 	%r76, [%r8+2176];
	mad.lo.s32 	%r77, %r76, %r75, %r74;
	ld.shared.u32 	%r78, [%r5+72];
	ld.shared.u32 	%r79, [%r8+2304];
	mad.lo.s32 	%r80, %r79, %r78, %r77;
	ld.shared.u32 	%r81, [%r5+76];
	ld.shared.u32 	%r82, [%r8+2432];
	mad.lo.s32 	%r83, %r82, %r81, %r80;
	ld.shared.u32 	%r84, [%r5+80];
	ld.shared.u32 	%r85, [%r8+2560];
	mad.lo.s32 	%r86, %r85, %r84, %r83;
	ld.shared.u32 	%r87, [%r5+84];
	ld.shared.u32 	%r88, [%r8+2688];
	mad.lo.s32 	%r89, %r88, %r87, %r86;
	ld.shared.u32 	%r90, [%r5+88];
	ld.shared.u32 	%r91, [%r8+2816];
	mad.lo.s32 	%r92, %r91, %r90, %r89;
	ld.shared.u32 	%r93, [%r5+92];
	ld.shared.u32 	%r94, [%r8+2944];
	mad.lo.s32 	%r95, %r94, %r93, %r92;
	ld.shared.u32 	%r96, [%r5+96];
	ld.shared.u32 	%r97, [%r8+3072];
	mad.lo.s32 	%r98, %r97, %r96, %r95;
	ld.shared.u32 	%r99, [%r5+100];
	ld.shared.u32 	%r100, [%r8+3200];
	mad.lo.s32 	%r101, %r100, %r99, %r98;
	ld.shared.u32 	%r102, [%r5+104];
	ld.shared.u32 	%r103, [%r8+3328];
	mad.lo.s32 	%r104, %r103, %r102, %r101;
	ld.shared.u32 	%r105, [%r5+108];
	ld.shared.u32 	%r106, [%r8+3456];
	mad.lo.s32 	%r107, %r106, %r105, %r104;
	ld.shared.u32 	%r108, [%r5+112];
	ld.shared.u32 	%r109, [%r8+3584];
	mad.lo.s32 	%r110, %r109, %r108, %r107;
	ld.shared.u32 	%r111, [%r5+116];
	ld.shared.u32 	%r112, [%r8+3712];
	mad.lo.s32 	%r113, %r112, %r111, %r110;
	ld.shared.u32 	%r114, [%r5+120];
	ld.shared.u32 	%r115, [%r8+3840];
	mad.lo.s32 	%r116, %r115, %r114, %r113;
	ld.shared.u32 	%r117, [%r5+124];
	ld.shared.u32 	%r118, [%r8+3968];
	mad.lo.s32 	%r120, %r118, %r117, %r116;
	bar.sync 	0;
	add.s64 	%rd35, %rd35, 1;
	add.s64 	%rd34, %rd34, %rd2;
	add.s64 	%rd33, %rd33, 128;
	setp.gt.u64 	%p2, %rd4, %rd35;
	@%p2 bra 	$L__BB0_2;
$L__BB0_3:
	cvta.to.global.u64 	%rd27, %rd13;
	cvt.u64.u32 	%rd28, %r3;
	cvt.s64.s32 	%rd29, %r4;
	mad.lo.s64 	%rd30, %rd15, %rd28, %rd29;
	shl.b64 	%rd31, %rd30, 2;
	add.s64 	%rd32, %rd27, %rd31;
	st.global.u32 	[%rd32], %r120;
	ret;

}
	// .globl	_Z15mm_tiled_kernelIfEvPKT_S2_PS0_mmm
.visible .entry _Z15mm_tiled_kernelIfEvPKT_S2_PS0_mmm(
	.param .u64 .ptr .align 1 _Z15mm_tiled_kernelIfEvPKT_S2_PS0_mmm_param_0,
	.param .u64 .ptr .align 1 _Z15mm_tiled_kernelIfEvPKT_S2_PS0_mmm_param_1,
	.param .u64 .ptr .align 1 _Z15mm_tiled_kernelIfEvPKT_S2_PS0_mmm_param_2,
	.param .u64 _Z15mm_tiled_kernelIfEvPKT_S2_PS0_mmm_param_3,
	.param .u64 _Z15mm_tiled_kernelIfEvPKT_S2_PS0_mmm_param_4,
	.param .u64 _Z15mm_tiled_kernelIfEvPKT_S2_PS0_mmm_param_5
)
{
	.reg .pred 	%p<3>;
	.reg .b32 	%r<17>;
	.reg .b32 	%f<105>;
	.reg .b64 	%rd<36>;
	// demoted variable
	.shared .align 4 .b8 _ZZ15mm_tiled_kernelIfEvPKT_S2_PS0_mmmE10tile_mat_1[4096];
	// demoted variable
	.shared .align 4 .b8 _ZZ15mm_tiled_kernelIfEvPKT_S2_PS0_mmmE10tile_mat_2[4096];
	ld.param.u64 	%rd11, [_Z15mm_tiled_kernelIfEvPKT_S2_PS0_mmm_param_0];
	ld.param.u64 	%rd12, [_Z15mm_tiled_kernelIfEvPKT_S2_PS0_mmm_param_1];
	ld.param.u64 	%rd13, [_Z15mm_tiled_kernelIfEvPKT_S2_PS0_mmm_param_2];
	ld.param.u64 	%rd14, [_Z15mm_tiled_kernelIfEvPKT_S2_PS0_mmm_param_4];
	ld.param.u64 	%rd15, [_Z15mm_tiled_kernelIfEvPKT_S2_PS0_mmm_param_5];
	mov.u32 	%r9, %ctaid.x;
	mov.u32 	%r10, %ctaid.y;
	mov.u32 	%r1, %tid.x;
	mov.u32 	%r2, %tid.y;
	mov.u32 	%r11, %ntid.y;
	mad.lo.s32 	%r3, %r10, %r11, %r2;
	mov.u32 	%r12, %ntid.x;
	mad.lo.s32 	%r4, %r9, %r12, %r1;
	setp.lt.u64 	%p1, %rd14, 32;
	mov.f32 	%f104, 0f00000000;
	@%p1 bra 	$L__BB1_3;
	cvt.u64.u32 	%rd17, %r3;
	cvt.u64.u32 	%rd18, %r1;
	shl.b32 	%r13, %r2, 7;
	mov.u32 	%r14, _ZZ15mm_tiled_kernelIfEvPKT_S2_PS0_mmmE10tile_mat_1;
	add.s32 	%r5, %r14, %r13;
	shl.b32 	%r15, %r1, 2;
	add.s32 	%r6, %r5, %r15;
	cvt.s64.s32 	%rd19, %r4;
	mov.u32 	%r16, _ZZ15mm_tiled_kernelIfEvPKT_S2_PS0_mmmE10tile_mat_2;
	add.s32 	%r8, %r16, %r15;
	add.s32 	%r7, %r8, %r13;
	cvt.u64.u32 	%rd20, %r2;
	mad.lo.s64 	%rd21, %rd15, %rd20, %rd19;
	shl.b64 	%rd22, %rd21, 2;
	cvta.to.global.u64 	%rd23, %rd12;
	add.s64 	%rd34, %rd23, %rd22;
	shl.b64 	%rd2, %rd15, 7;
	mad.lo.s64 	%rd24, %rd14, %rd17, %rd18;
	shl.b64 	%rd25, %rd24, 2;
	cvta.to.global.u64 	%rd26, %rd11;
	add.s64 	%rd33, %rd26, %rd25;
	shr.u64 	%rd4, %rd14, 5;
	mov.f32 	%f104, 0f00000000;
	mov.b64 	%rd35, 0;
$L__BB1_2:
	ld.global.f32 	%f6, [%rd33];
	st.shared.f32 	[%r6], %f6;
	ld.global.f32 	%f7, [%rd34];
	st.shared.f32 	[%r7], %f7;
	bar.sync 	0;
	ld.shared.f32 	%f8, [%r5];
	ld.shared.f32 	%f9, [%r8];
	fma.rn.f32 	%f10, %f8, %f9, %f104;
	ld.shared.f32 	%f11, [%r5+4];
	ld.shared.f32 	%f12, [%r8+128];
	fma.rn.f32 	%f13, %f11, %f12, %f10;
	ld.shared.f32 	%f14, [%r5+8];
	ld.shared.f32 	%f15, [%r8+256];
	fma.rn.f32 	%f16, %f14, %f15, %f13;
	ld.shared.f32 	%f17, [%r5+12];
	ld.shared.f32 	%f18, [%r8+384];
	fma.rn.f32 	%f19, %f17, %f18, %f16;
	ld.shared.f32 	%f20, [%r5+16];
	ld.shared.f32 	%f21, [%r8+512];
	fma.rn.f32 	%f22, %f20, %f21, %f19;
	ld.shared.f32 	%f23, [%r5+20];
	ld.shared.f32 	%f24, [%r8+640];
	fma.rn.f32 	%f25, %f23, %f24, %f22;
	ld.shared.f32 	%f26, [%r5+24];
	ld.shared.f32 	%f27, [%r8+768];
	fma.rn.f32 	%f28, %f26, %f27, %f25;
	ld.shared.f32 	%f29, [%r5+28];
	ld.shared.f32 	%f30, [%r8+896];
	fma.rn.f32 	%f31, %f29, %f30, %f28;
	ld.shared.f32 	%f32, [%r5+32];
	ld.shared.f32 	%f33, [%r8+1024];
	fma.rn.f32 	%f34, %f32, %f33, %f31;
	ld.shared.f32 	%f35, [%r5+36];
	ld.shared.f32 	%f36, [%r8+1152];
	fma.rn.f32 	%f37, %f35, %f36, %f34;
	ld.shared.f32 	%f38, [%r5+40];
	ld.shared.f32 	%f39, [%r8+1280];
	fma.rn.f32 	%f40, %f38, %f39, %f37;
	ld.shared.f32 	%f41, [%r5+44];
	ld.shared.f32 	%f42, [%r8+1408];
	fma.rn.f32 	%f43, %f41, %f42, %f40;
	ld.shared.f32 	%f44, [%r5+48];
	ld.shared.f32 	%f45, [%r8+1536];
	fma.rn.f32 	%f46, %f44, %f45, %f43;
	ld.shared.f32 	%f47, [%r5+52];
	ld.shared.f32 	%f48, [%r8+1664];
	fma.rn.f32 	%f49, %f47, %f48, %f46;
	ld.shared.f32 	%f50, [%r5+56];
	ld.shared.f32 	%f51, [%r8+1792];
	fma.rn.f32 	%f52, %f50, %f51, %f49;
	ld.shared.f32 	%f53, [%r5+60];
	ld.shared.f32 	%f54, [%r8+1920];
	fma.rn.f32 	%f55, %f53, %f54, %f52;
	ld.shared.f32 	%f56, [%r5+64];
	ld.shared.f32 	%f57, [%r8+2048];
	fma.rn.f32 	%f58, %f56, %f57, %f55;
	ld.shared.f32 	%f59, [%r5+68];
	ld.shared.f32 	%f60, [%r8+2176];
	fma.rn.f32 	%f61, %f59, %f60, %f58;
	ld.shared.f32 	%f62, [%r5+72];
	ld.shared.f32 	%f63, [%r8+2304];
	fma.rn.f32 	%f64, %f62, %f63, %f61;
	ld.shared.f32 	%f65, [%r5+76];
	ld.shared.f32 	%f66, [%r8+2432];
	fma.rn.f32 	%f67, %f65, %f66, %f64;
	ld.shared.f32 	%f68, [%r5+80];
	ld.shared.f32 	%f69, [%r8+2560];
	fma.rn.f32 	%f70, %f68, %f69, %f67;
	ld.shared.f32 	%f71, [%r5+84];
	ld.shared.f32 	%f72, [%r8+2688];
	fma.rn.f32 	%f73, %f71, %f72, %f70;
	ld.shared.f32 	%f74, [%r5+88];
	ld.shared.f32 	%f75, [%r8+2816];
	fma.rn.f32 	%f76, %f74, %f75, %f73;
	ld.shared.f32 	%f77, [%r5+92];
	ld.shared.f32 	%f78, [%r8+2944];
	fma.rn.f32 	%f79, %f77, %f78, %f76;
	ld.shared.f32 	%f80, [%r5+96];
	ld.shared.f32 	%f81, [%r8+3072];
	fma.rn.f32 	%f82, %f80, %f81, %f79;
	ld.shared.f32 	%f83, [%r5+100];
	ld.shared.f32 	%f84, [%r8+3200];
	fma.rn.f32 	%f85, %f83, %f84, %f82;
	ld.shared.f32 	%f86, [%r5+104];
	ld.shared.f32 	%f87, [%r8+3328];
	fma.rn.f32 	%f88, %f86, %f87, %f85;
	ld.shared.f32 	%f89, [%r5+108];
	ld.shared.f32 	%f90, [%r8+3456];
	fma.rn.f32 	%f91, %f89, %f90, %f88;
	ld.shared.f32 	%f92, [%r5+112];
	ld.shared.f32 	%f93, [%r8+3584];
	fma.rn.f32 	%f94, %f92, %f93, %f91;
	ld.shared.f32 	%f95, [%r5+116];
	ld.shared.f32 	%f96, [%r8+3712];
	fma.rn.f32 	%f97, %f95, %f96, %f94;
	ld.shared.f32 	%f98, [%r5+120];
	ld.shared.f32 	%f99, [%r8+3840];
	fma.rn.f32 	%f100, %f98, %f99, %f97;
	ld.shared.f32 	%f101, [%r5+124];
	ld.shared.f32 	%f102, [%r8+3968];
	fma.rn.f32 	%f104, %f101, %f102, %f100;
	bar.sync 	0;
	add.s64 	%rd35, %rd35, 1;
	add.s64 	%rd34, %rd34, %rd2;
	add.s64 	%rd33, %rd33, 128;
	setp.gt.u64 	%p2, %rd4, %rd35;
	@%p2 bra 	$L__BB1_2;
$L__BB1_3:
	cvta.to.global.u64 	%rd27, %rd13;
	cvt.u64.u32 	%rd28, %r3;
	cvt.s64.s32 	%rd29, %r4;
	mad.lo.s64 	%rd30, %rd15, %rd28, %rd29;
	shl.b64 	%rd31, %rd30, 2;
	add.s64 	%rd32, %rd27, %rd31;
	st.global.f32 	[%rd32], %f104;
	ret;

}
	// .globl	_Z15mm_tiled_kernelIdEvPKT_S2_PS0_mmm
.visible .entry _Z15mm_tiled_kernelIdEvPKT_S2_PS0_mmm(
	.param .u64 .ptr .align 1 _Z15mm_tiled_kernelIdEvPKT_S2_PS0_mmm_param_0,
	.param .u64 .ptr .align 1 _Z15mm_tiled_kernelIdEvPKT_S2_PS0_mmm_param_1,
	.param .u64 .ptr .align 1 _Z15mm_tiled_kernelIdEvPKT_S2_PS0_mmm_param_2,
	.param .u64 _Z15mm_tiled_kernelIdEvPKT_S2_PS0_mmm_param_3,
	.param .u64 _Z15mm_tiled_kernelIdEvPKT_S2_PS0_mmm_param_4,
	.param .u64 _Z15mm_tiled_kernelIdEvPKT_S2_PS0_mmm_param_5
)
{
	.reg .pred 	%p<3>;
	.reg .b32 	%r<17>;
	.reg .b64 	%rd<36>;
	.reg .b64 	%fd<105>;
	// demoted variable
	.shared .align 8 .b8 _ZZ15mm_tiled_kernelIdEvPKT_S2_PS0_mmmE10tile_mat_1[8192];
	// demoted variable
	.shared .align 8 .b8 _ZZ15mm_tiled_kernelIdEvPKT_S2_PS0_mmmE10tile_mat_2[8192];
	ld.param.u64 	%rd11, [_Z15mm_tiled_kernelIdEvPKT_S2_PS0_mmm_param_0];
	ld.param.u64 	%rd12, [_Z15mm_tiled_kernelIdEvPKT_S2_PS0_mmm_param_1];
	ld.param.u64 	%rd13, [_Z15mm_tiled_kernelIdEvPKT_S2_PS0_mmm_param_2];
	ld.param.u64 	%rd14, [_Z15mm_tiled_kernelIdEvPKT_S2_PS0_mmm_param_4];
	ld.param.u64 	%rd15, [_Z15mm_tiled_kernelIdEvPKT_S2_PS0_mmm_param_5];
	mov.u32 	%r9, %ctaid.x;
	mov.u32 	%r10, %ctaid.y;
	mov.u32 	%r1, %tid.x;
	mov.u32 	%r2, %tid.y;
	mov.u32 	%r11, %ntid.y;
	mad.lo.s32 	%r3, %r10, %r11, %r2;
	mov.u32 	%r12, %ntid.x;
	mad.lo.s32 	%r4, %r9, %r12, %r1;
	setp.lt.u64 	%p1, %rd14, 32;
	mov.f64 	%fd104, 0d0000000000000000;
	@%p1 bra 	$L__BB2_3;
	cvt.u64.u32 	%rd17, %r3;
	cvt.u64.u32 	%rd18, %r1;
	shl.b32 	%r13, %r2, 8;
	mov.u32 	%r14, _ZZ15mm_tiled_kernelIdEvPKT_S2_PS0_mmmE10tile_mat_1;
	add.s32 	%r5, %r14, %r13;
	shl.b32 	%r15, %r1, 3;
	add.s32 	%r6, %r5, %r15;
	cvt.s64.s32 	%rd19, %r4;
	mov.u32 	%r16, _ZZ15mm_tiled_kernelIdEvPKT_S2_PS0_mmmE10tile_mat_2;
	add.s32 	%r8, %r16, %r15;
	add.s32 	%r7, %r8, %r13;
	cvt.u64.u32 	%rd20, %r2;
	mad.lo.s64 	%rd21, %rd15, %rd20, %rd19;
	shl.b64 	%rd22, %rd21, 3;
	cvta.to.global.u64 	%rd23, %rd12;
	add.s64 	%rd34, %rd23, %rd22;
	shl.b64 	%rd2, %rd15, 8;
	mad.lo.s64 	%rd24, %rd14, %rd17, %rd18;
	shl.b64 	%rd25, %rd24, 3;
	cvta.to.global.u64 	%rd26, %rd11;
	add.s64 	%rd33, %rd26, %rd25;
	shr.u64 	%rd4, %rd14, 5;
	mov.f64 	%fd104, 0d0000000000000000;
	mov.b64 	%rd35, 0;
$L__BB2_2:
	ld.global.f64 	%fd6, [%rd33];
	st.shared.f64 	[%r6], %fd6;
	ld.global.f64 	%fd7, [%rd34];
	st.shared.f64 	[%r7], %fd7;
	bar.sync 	0;
	ld.shared.f64 	%fd8, [%r5];
	ld.shared.f64 	%fd9, [%r8];
	fma.rn.f64 	%fd10, %fd8, %fd9, %fd104;
	ld.shared.f64 	%fd11, [%r5+8];
	ld.shared.f64 	%fd12, [%r8+256];
	fma.rn.f64 	%fd13, %fd11, %fd12, %fd10;
	ld.shared.f64 	%fd14, [%r5+16];
	ld.shared.f64 	%fd15, [%r8+512];
	fma.rn.f64 	%fd16, %fd14, %fd15, %fd13;
	ld.shared.f64 	%fd17, [%r5+24];
	ld.shared.f64 	%fd18, [%r8+768];
	fma.rn.f64 	%fd19, %fd17, %fd18, %fd16;
	ld.shared.f64 	%fd20, [%r5+32];
	ld.shared.f64 	%fd21, [%r8+1024];
	fma.rn.f64 	%fd22, %fd20, %fd21, %fd19;
	ld.shared.f64 	%fd23, [%r5+40];
	ld.shared.f64 	%fd24, [%r8+1280];
	fma.rn.f64 	%fd25, %fd23, %fd24, %fd22;
	ld.shared.f64 	%fd26, [%r5+48];
	ld.shared.f64 	%fd27, [%r8+1536];
	fma.rn.f64 	%fd28, %fd26, %fd27, %fd25;
	ld.shared.f64 	%fd29, [%r5+56];
	ld.shared.f64 	%fd30, [%r8+1792];
	fma.rn.f64 	%fd31, %fd29, %fd30, %fd28;
	ld.shared.f64 	%fd32, [%r5+64];
	ld.shared.f64 	%fd33, [%r8+2048];
	fma.rn.f64 	%fd34, %fd32, %fd33, %fd31;
	ld.shared.f64 	%fd35, [%r5+72];
	ld.shared.f64 	%fd36, [%r8+2304];
	fma.rn.f64 	%fd37, %fd35, %fd36, %fd34;
	ld.shared.f64 	%fd38, [%r5+80];
	ld.shared.f64 	%fd39, [%r8+2560];
	fma.rn.f64 	%fd40, %fd38, %fd39, %fd37;
	ld.shared.f64 	%fd41, [%r5+88];
	ld.shared.f64 	%fd42, [%r8+2816];
	fma.rn.f64 	%fd43, %fd41, %fd42, %fd40;
	ld.shared.f64 	%fd44, [%r5+96];
	ld.shared.f64 	%fd45, [%r8+3072];
	fma.rn.f64 	%fd46, %fd44, %fd45, %fd43;
	ld.shared.f64 	%fd47, [%r5+104];
	ld.shared.f64 	%fd48, [%r8+3328];
	fma.rn.f64 	%fd49, %fd47, %fd48, %fd46;
	ld.shared.f64 	%fd50, [%r5+112];
	ld.shared.f64 	%fd51, [%r8+3584];
	fma.rn.f64 	%fd52, %fd50, %fd51, %fd49;
	ld.shared.f64 	%fd53, [%r5+120];
	ld.shared.f64 	%fd54, [%r8+3840];
	fma.rn.f64 	%fd55, %fd53, %fd54, %fd52;
	ld.shared.f64 	%fd56, [%r5+128];
	ld.shared.f64 	%fd57, [%r8+4096];
	fma.rn.f64 	%fd58, %fd56, %fd57, %fd55;
	ld.shared.f64 	%fd59, [%r5+136];
	ld.shared.f64 	%fd60, [%r8+4352];
	fma.rn.f64 	%fd61, %fd59, %fd60, %fd58;
	ld.shared.f64 	%fd62, [%r5+144];
	ld.shared.f64 	%fd63, [%r8+4608];
	fma.rn.f64 	%fd64, %fd62, %fd63, %fd61;
	ld.shared.f64 	%fd65, [%r5+152];
	ld.shared.f64 	%fd66, [%r8+4864];
	fma.rn.f64 	%fd67, %fd65, %fd66, %fd64;
	ld.shared.f64 	%fd68, [%r5+160];
	ld.shared.f64 	%fd69, [%r8+5120];
	fma.rn.f64 	%fd70, %fd68, %fd69, %fd67;
	ld.shared.f64 	%fd71, [%r5+168];
	ld.shared.f64 	%fd72, [%r8+5376];
	fma.rn.f64 	%fd73, %fd71, %fd72, %fd70;
	ld.shared.f64 	%fd74, [%r5+176];
	ld.shared.f64 	%fd75, [%r8+5632];
	fma.rn.f64 	%fd76, %fd74, %fd75, %fd73;
	ld.shared.f64 	%fd77, [%r5+184];
	ld.shared.f64 	%fd78, [%r8+5888];
	fma.rn.f64 	%fd79, %fd77, %fd78, %fd76;
	ld.shared.f64 	%fd80, [%r5+192];
	ld.shared.f64 	%fd81, [%r8+6144];
	fma.rn.f64 	%fd82, %fd80, %fd81, %fd79;
	ld.shared.f64 	%fd83, [%r5+200];
	ld.shared.f64 	%fd84, [%r8+6400];
	fma.rn.f64 	%fd85, %fd83, %fd84, %fd82;
	ld.shared.f64 	%fd86, [%r5+208];
	ld.shared.f64 	%fd87, [%r8+6656];
	fma.rn.f64 	%fd88, %fd86, %fd87, %fd85;
	ld.shared.f64 	%fd89, [%r5+216];
	ld.shared.f64 	%fd90, [%r8+6912];
	fma.rn.f64 	%fd91, %fd89, %fd90, %fd88;
	ld.shared.f64 	%fd92, [%r5+224];
	ld.shared.f64 	%fd93, [%r8+7168];
	fma.rn.f64 	%fd94, %fd92, %fd93, %fd91;
	ld.shared.f64 	%fd95, [%r5+232];
	ld.shared.f64 	%fd96, [%r8+7424];
	fma.rn.f64 	%fd97, %fd95, %fd96, %fd94;
	ld.shared.f64 	%fd98, [%r5+240];
	ld.shared.f64 	%fd99, [%r8+7680];
	fma.rn.f64 	%fd100, %fd98, %fd99, %fd97;
	ld.shared.f64 	%fd101, [%r5+248];
	ld.shared.f64 	%fd102, [%r8+7936];
	fma.rn.f64 	%fd104, %fd101, %fd102, %fd100;
	bar.sync 	0;
	add.s64 	%rd35, %rd35, 1;
	add.s64 	%rd34, %rd34, %rd2;
	add.s64 	%rd33, %rd33, 256;
	setp.gt.u64 	%p2, %rd4, %rd35;
	@%p2 bra 	$L__BB2_2;
$L__BB2_3:
	cvta.to.global.u64 	%rd27, %rd13;
	cvt.u64.u32 	%rd28, %r3;
	cvt.s64.s32 	%rd29, %r4;
	mad.lo.s64 	%rd30, %rd15, %rd28, %rd29;
	shl.b64 	%rd31, %rd30, 3;
	add.s64 	%rd32, %rd27, %rd31;
	st.global.f64 	[%rd32], %fd104;
	ret;

}


// ===== COMPILED SASS (sm_100) =====

	.target	sm_100

	.elftype	@"ET_EXEC"


//--------------------- .note.nv.tkinfo           --------------------------
	.section	.note.nv.tkinfo,"",@"SHT_NOTE"
	.sectionflags	@"SHF_NOTE_NV_TKINFO"
	.tkinfo
        /*0018*/ 	.word	0x00000002
        /*0030*/ 	.string	""
        /*0030*/ 	.string	"ptxas"
        /*0030*/ 	.string	"Cuda compilation tools, release 13.0, V13.0.88"
        /*0030*/ 	.string	"Build cuda_13.0.r13.0/compiler.36424714_0"
        /*0030*/ 	.string	"-arch sm_100 -m 64 "



//--------------------- .note.nv.cuinfo           --------------------------
	.section	.note.nv.cuinfo,"",@"SHT_NOTE"
	.sectionflags	@"SHF_NOTE_NV_CUINFO"
        /*0018*/ 	.short	0x0002
        /*001a*/ 	.short	0x0064
        /*001c*/ 	.short	0x0082
	.zero		2


//--------------------- .nv.info                  --------------------------
	.section	.nv.info,"",@"SHT_CUDA_INFO"
	.align	4


	//----- nvinfo : EIATTR_REGCOUNT
	.align		4
        /*0000*/ 	.byte	0x04, 0x2f
        /*0002*/ 	.short	(.L_1 - .L_0)
	.align		4
.L_0:
        /*0004*/ 	.word	index@(_Z15mm_tiled_kernelIiEvPKT_S2_PS0_mmm)
        /*0008*/ 	.word	0x00000020


	//----- nvinfo : EIATTR_FRAME_SIZE
	.align		4
.L_1:
        /*000c*/ 	.byte	0x04, 0x11
        /*000e*/ 	.short	(.L_3 - .L_2)
	.align		4
.L_2:
        /*0010*/ 	.word	index@(_Z15mm_tiled_kernelIiEvPKT_S2_PS0_mmm)
        /*0014*/ 	.word	0x00000000


	//----- nvinfo : EIATTR_REGCOUNT
	.align		4
.L_3:
        /*0018*/ 	.byte	0x04, 0x2f
        /*001a*/ 	.short	(.L_5 - .L_4)
	.align		4
.L_4:
        /*001c*/ 	.word	index@(_Z15mm_tiled_kernelIfEvPKT_S2_PS0_mmm)
        /*0020*/ 	.word	0x00000020


	//----- nvinfo : EIATTR_FRAME_SIZE
	.align		4
.L_5:
        /*0024*/ 	.byte	0x04, 0x11
        /*0026*/ 	.short	(.L_7 - .L_6)
	.align		4
.L_6:
        /*0028*/ 	.word	index@(_Z15mm_tiled_kernelIfEvPKT_S2_PS0_mmm)
        /*002c*/ 	.word	0x00000000


	//----- nvinfo : EIATTR_REGCOUNT
	.align		4
.L_7:
        /*0030*/ 	.byte	0x04, 0x2f
        /*0032*/ 	.short	(.L_9 - .L_8)
	.align		4
.L_8:
        /*0034*/ 	.word	index@(_Z15mm_tiled_kernelIdEvPKT_S2_PS0_mmm)
        /*0038*/ 	.word	0x00000020


	//----- nvinfo : EIATTR_FRAME_SIZE
	.align		4
.L_9:
        /*003c*/ 	.byte	0x04, 0x11
        /*003e*/ 	.short	(.L_11 - .L_10)
	.align		4
.L_10:
        /*0040*/ 	.word	index@(_Z15mm_tiled_kernelIdEvPKT_S2_PS0_mmm)
        /*0044*/ 	.word	0x00000000


	//----- nvinfo : EIATTR_MIN_STACK_SIZE
	.align		4
.L_11:
        /*0048*/ 	.byte	0x04, 0x12
        /*004a*/ 	.short	(.L_13 - .L_12)
	.align		4
.L_12:
        /*004c*/ 	.word	index@(_Z15mm_tiled_kernelIdEvPKT_S2_PS0_mmm)
        /*0050*/ 	.word	0x00000000


	//----- nvinfo : EIATTR_MIN_STACK_SIZE
	.align		4
.L_13:
        /*0054*/ 	.byte	0x04, 0x12
        /*0056*/ 	.short	(.L_15 - .L_14)
	.align		4
.L_14:
        /*0058*/ 	.word	index@(_Z15mm_tiled_kernelIfEvPKT_S2_PS0_mmm)
        /*005c*/ 	.word	0x00000000


	//----- nvinfo : EIATTR_MIN_STACK_SIZE
	.align		4
.L_15:
        /*0060*/ 	.byte	0x04, 0x12
        /*0062*/ 	.short	(.L_17 - .L_16)
	.align		4
.L_16:
        /*0064*/ 	.word	index@(_Z15mm_tiled_kernelIiEvPKT_S2_PS0_mmm)
        /*0068*/ 	.word	0x00000000
.L_17:


//--------------------- .nv.compat                --------------------------
	.section	.nv.compat,"",@"SHT_CUDA_COMPAT_INFO"
	.align	4
        /*0000*/ 	.byte	0x02, 0x09, 0x00, 0x00, 0x02, 0x02, 0x01, 0x00, 0x02, 0x05, 0x05, 0x00, 0x03, 0x07, 0x01, 0x01
        /*0010*/ 	.byte	0x02, 0x03, 0x00, 0x00, 0x02, 0x06, 0x01, 0x00, 0x04, 0x0b, 0x08, 0x00, 0x01, 0x00, 0x00, 0x00
        /*0020*/ 	.byte	0x00, 0x00, 0x00, 0x00


//--------------------- .nv.info._Z15mm_tiled_kernelIdEvPKT_S2_PS0_mmm --------------------------
	.section	.nv.info._Z15mm_tiled_kernelIdEvPKT_S2_PS0_mmm,"",@"SHT_CUDA_INFO"
	.sectionflags	@""
	.align	4


	//----- nvinfo : EIATTR_CUDA_API_VERSION
	.align		4
        /*0000*/ 	.byte	0x04, 0x37
        /*0002*/ 	.short	(.L_19 - .L_18)
.L_18:
        /*0004*/ 	.word	0x00000082


	//----- nvinfo : EIATTR_KPARAM_INFO
	.align		4
.L_19:
        /*0008*/ 	.byte	0x04, 0x17
        /*000a*/ 	.short	(.L_21 - .L_20)
.L_20:
        /*000c*/ 	.word	0x00000000
        /*0010*/ 	.short	0x0005
        /*0012*/ 	.short	0x0028
        /*0014*/ 	.byte	0x00, 0xf0, 0x21, 0x00


	//----- nvinfo : EIATTR_KPARAM_INFO
	.align		4
.L_21:
        /*0018*/ 	.byte	0x04, 0x17
        /*001a*/ 	.short	(.L_23 - .L_22)
.L_22:
        /*001c*/ 	.word	0x00000000
        /*0020*/ 	.short	0x0004
        /*0022*/ 	.short	0x0020
        /*0024*/ 	.byte	0x00, 0xf0, 0x21, 0x00


	//----- nvinfo : EIATTR_KPARAM_INFO
	.align		4
.L_23:
        /*0028*/ 	.byte	0x04, 0x17
        /*002a*/ 	.short	(.L_25 - .L_24)
.L_24:
        /*002c*/ 	.word	0x00000000
        /*0030*/ 	.short	0x0003
        /*0032*/ 	.short	0x0018
        /*0034*/ 	.byte	0x00, 0xf0, 0x21, 0x00


	//----- nvinfo : EIATTR_KPARAM_INFO
	.align		4
.L_25:
        /*0038*/ 	.byte	0x04, 0x17
        /*003a*/ 	.short	(.L_27 - .L_26)
.L_26:
        /*003c*/ 	.word	0x00000000
        /*0040*/ 	.short	0x0002
        /*0042*/ 	.short	0x0010
        /*0044*/ 	.byte	0x00, 0xf5, 0x21, 0x00


	//----- nvinfo : EIATTR_KPARAM_INFO
	.align		4
.L_27:
        /*0048*/ 	.byte	0x04, 0x17
        /*004a*/ 	.short	(.L_29 - .L_28)
.L_28:
        /*004c*/ 	.word	0x00000000
        /*0050*/ 	.short	0x0001
        /*0052*/ 	.short	0x0008
        /*0054*/ 	.byte	0x00, 0xf5, 0x21, 0x00


	//----- nvinfo : EIATTR_KPARAM_INFO
	.align		4
.L_29:
        /*0058*/ 	.byte	0x04, 0x17
        /*005a*/ 	.short	(.L_31 - .L_30)
.L_30:
        /*005c*/ 	.word	0x00000000
        /*0060*/ 	.short	0x0000
        /*0062*/ 	.short	0x0000
        /*0064*/ 	.byte	0x00, 0xf5, 0x21, 0x00


	//----- nvinfo : EIATTR_SPARSE_MMA_MASK
	.align		4
.L_31:
        /*0068*/ 	.byte	0x03, 0x50
        /*006a*/ 	.short	0x0000


	//----- nvinfo : EIATTR_MAXREG_COUNT
	.align		4
        /*006c*/ 	.byte	0x03, 0x1b
        /*006e*/ 	.short	0x00ff


	//----- nvinfo : EIATTR_NUM_BARRIERS
	.align		4
        /*0070*/ 	.byte	0x02, 0x4c
        /*0072*/ 	.byte	0x01
	.zero		1


	//----- nvinfo : EIATTR_MERCURY_ISA_VERSION
	.align		4
        /*0074*/ 	.byte	0x03, 0x5f
        /*0076*/ 	.short	0x0101


	//----- nvinfo : EIATTR_VRC_CTA_INIT_COUNT
	.align		4
        /*0078*/ 	.byte	0x02, 0x4a
	.zero		1
	.zero		1


	//----- nvinfo : EIATTR_EXIT_INSTR_OFFSETS
	.align		4
        /*007c*/ 	.byte	0x04, 0x1c
        /*007e*/ 	.short	(.L_33 - .L_32)


	//   ....[0]....
.L_32:
        /*0080*/ 	.word	0x00000930


	//----- nvinfo : EIATTR_CBANK_PARAM_SIZE
	.align		4
.L_33:
        /*0084*/ 	.byte	0x03, 0x19
        /*0086*/ 	.short	0x0030


	//----- nvinfo : EIATTR_PARAM_CBANK
	.align		4
        /*0088*/ 	.byte	0x04, 0x0a
        /*008a*/ 	.short	(.L_35 - .L_34)
	.align		4
.L_34:
        /*008c*/ 	.word	index@(.nv.constant0._Z15mm_tiled_kernelIdEvPKT_S2_PS0_mmm)
        /*0090*/ 	.short	0x0380
        /*0092*/ 	.short	0x0030


	//----- nvinfo : EIATTR_SW_WAR
	.align		4
.L_35:
        /*0094*/ 	.byte	0x04, 0x36
        /*0096*/ 	.short	(.L_37 - .L_36)
.L_36:
        /*0098*/ 	.word	0x00000008
.L_37:


//--------------------- .nv.info._Z15mm_tiled_kernelIfEvPKT_S2_PS0_mmm --------------------------
	.section	.nv.info._Z15mm_tiled_kernelIfEvPKT_S2_PS0_mmm,"",@"SHT_CUDA_INFO"
	.sectionflags	@""
	.align	4


	//----- nvinfo : EIATTR_CUDA_API_VERSION
	.align		4
        /*0000*/ 	.byte	0x04, 0x37
        /*0002*/ 	.short	(.L_39 - .L_38)
.L_38:
        /*0004*/ 	.word	0x00000082


	//----- nvinfo : EIATTR_KPARAM_INFO
	.align		4
.L_39:
        /*0008*/ 	.byte	0x04, 0x17
        /*000a*/ 	.short	(.L_41 - .L_40)
.L_40:
        /*000c*/ 	.word	0x00000000
        /*0010*/ 	.short	0x0005
        /*0012*/ 	.short	0x0028
        /*0014*/ 	.byte	0x00, 0xf0, 0x21, 0x00


	//----- nvinfo : EIATTR_KPARAM_INFO
	.align		4
.L_41:
        /*0018*/ 	.byte	0x04, 0x17
        /*001a*/ 	.short	(.L_43 - .L_42)
.L_42:
        /*001c*/ 	.word	0x00000000
        /*0020*/ 	.short	0x0004
        /*0022*/ 	.short	0x0020
        /*0024*/ 	.byte	0x00, 0xf0, 0x21, 0x00


	//----- nvinfo : EIATTR_KPARAM_INFO
	.align		4
.L_43:
        /*0028*/ 	.byte	0x04, 0x17
        /*002a*/ 	.short	(.L_45 - .L_44)
.L_44:
        /*002c*/ 	.word	0x00000000
        /*0030*/ 	.short	0x0003
        /*0032*/ 	.short	0x0018
        /*0034*/ 	.byte	0x00, 0xf0, 0x21, 0x00


	//----- nvinfo : EIATTR_KPARAM_INFO
	.align		4
.L_45:
        /*0038*/ 	.byte	0x04, 0x17
        /*003a*/ 	.short	(.L_47 - .L_46)
.L_46:
        /*003c*/ 	.word	0x00000000
        /*0040*/ 	.short	0x0002
        /*0042*/ 	.short	0x0010
        /*0044*/ 	.byte	0x00, 0xf5, 0x21, 0x00


	//----- nvinfo : EIATTR_KPARAM_INFO
	.align		4
.L_47:
        /*0048*/ 	.byte	0x04, 0x17
        /*004a*/ 	.short	(.L_49 - .L_48)
.L_48:
        /*004c*/ 	.word	0x00000000
        /*0050*/ 	.short	0x0001
        /*0052*/ 	.short	0x0008
        /*0054*/ 	.byte	0x00, 0xf5, 0x21, 0x00


	//----- nvinfo : EIATTR_KPARAM_INFO
	.align		4
.L_49:
        /*0058*/ 	.byte	0x04, 0x17
        /*005a*/ 	.short	(.L_51 - .L_50)
.L_50:
        /*005c*/ 	.word	0x00000000
        /*0060*/ 	.short	0x0000
        /*0062*/ 	.short	0x0000
        /*0064*/ 	.byte	0x00, 0xf5, 0x21, 0x00


	//----- nvinfo : EIATTR_SPARSE_MMA_MASK
	.align		4
.L_51:
        /*0068*/ 	.byte	0x03, 0x50
        /*006a*/ 	.short	0x0000


	//----- nvinfo : EIATTR_MAXREG_COUNT
	.align		4
        /*006c*/ 	.byte	0x03, 0x1b
        /*006e*/ 	.short	0x00ff


	//----- nvinfo : EIATTR_NUM_BARRIERS
	.align		4
        /*0070*/ 	.byte	0x02, 0x4c
        /*0072*/ 	.byte	0x01
	.zero		1


	//----- nvinfo : EIATTR_MERCURY_ISA_VERSION
	.align		4
        /*0074*/ 	.byte	0x03, 0x5f
        /*0076*/ 	.short	0x0101


	//----- nvinfo : EIATTR_VRC_CTA_INIT_COUNT
	.align		4
        /*0078*/ 	.byte	0x02, 0x4a
	.zero		1
	.zero		1


	//----- nvinfo : EIATTR_EXIT_INSTR_OFFSETS
	.align		4
        /*007c*/ 	.byte	0x04, 0x1c
        /*007e*/ 	.short	(.L_53 - .L_52)


	//   ....[0]....
.L_52:
        /*0080*/ 	.word	0x000008b0


	//----- nvinfo : EIATTR_CBANK_PARAM_SIZE
	.align		4
.L_53:
        /*0084*/ 	.byte	0x03, 0x19
        /*0086*/ 	.short	0x0030


	//----- nvinfo : EIATTR_PARAM_CBANK
	.align		4
        /*0088*/ 	.byte	0x04, 0x0a
        /*008a*/ 	.short	(.L_55 - .L_54)
	.align		4
.L_54:
        /*008c*/ 	.word	index@(.nv.constant0._Z15mm_tiled_kernelIfEvPKT_S2_PS0_mmm)
        /*0090*/ 	.short	0x0380
        /*0092*/ 	.short	0x0030


	//----- nvinfo : EIATTR_SW_WAR
	.align		4
.L_55:
        /*0094*/ 	.byte	0x04, 0x36
        /*0096*/ 	.short	(.L_57 - .L_56)
.L_56:
        /*0098*/ 	.word	0x00000008
.L_57:


//--------------------- .nv.info._Z15mm_tiled_kernelIiEvPKT_S2_PS0_mmm --------------------------
	.section	.nv.info._Z15mm_tiled_kernelIiEvPKT_S2_PS0_mmm,"",@"SHT_CUDA_INFO"
	.sectionflags	@""
	.align	4


	//----- nvinfo : EIATTR_CUDA_API_VERSION
	.align		4
        /*0000*/ 	.byte	0x04, 0x37
        /*0002*/ 	.short	(.L_59 - .L_58)
.L_58:
        /*0004*/ 	.word	0x00000082


	//----- nvinfo : EIATTR_KPARAM_INFO
	.align		4
.L_59:
        /*0008*/ 	.byte	0x04, 0x17
        /*000a*/ 	.short	(.L_61 - .L_60)
.L_60:
        /*000c*/ 	.word	0x00000000
        /*0010*/ 	.short	0x0005
        /*0012*/ 	.short	0x0028
        /*0014*/ 	.byte	0x00, 0xf0, 0x21, 0x00


	//----- nvinfo : EIATTR_KPARAM_INFO
	.align		4
.L_61:
        /*0018*/ 	.byte	0x04, 0x17
        /*001a*/ 	.short	(.L_63 - .L_62)
.L_62:
        /*001c*/ 	.word	0x00000000
        /*0020*/ 	.short	0x0004
        /*0022*/ 	.short	0x0020
        /*0024*/ 	.byte	0x00, 0xf0, 0x21, 0x00


	//----- nvinfo : EIATTR_KPARAM_INFO
	.align		4
.L_63:
        /*0028*/ 	.byte	0x04, 0x17
        /*002a*/ 	.short	(.L_65 - .L_64)
.L_64:
        /*002c*/ 	.word	0x00000000
        /*0030*/ 	.short	0x0003
        /*0032*/ 	.short	0x0018
        /*0034*/ 	.byte	0x00, 0xf0, 0x21, 0x00


	//----- nvinfo : EIATTR_KPARAM_INFO
	.align		4
.L_65:
        /*0038*/ 	.byte	0x04, 0x17
        /*003a*/ 	.short	(.L_67 - .L_66)
.L_66:
        /*003c*/ 	.word	0x00000000
        /*0040*/ 	.short	0x0002
        /*0042*/ 	.short	0x0010
        /*0044*/ 	.byte	0x00, 0xf5, 0x21, 0x00


	//----- nvinfo : EIATTR_KPARAM_INFO
	.align		4
.L_67:
        /*0048*/ 	.byte	0x04, 0x17
        /*004a*/ 	.short	(.L_69 - .L_68)
.L_68:
        /*004c*/ 	.word	0x00000000
        /*0050*/ 	.short	0x0001
        /*0052*/ 	.short	0x0008
        /*0054*/ 	.byte	0x00, 0xf5, 0x21, 0x00


	//----- nvinfo : EIATTR_KPARAM_INFO
	.align		4
.L_69:
        /*0058*/ 	.byte	0x04, 0x17
        /*005a*/ 	.short	(.L_71 - .L_70)
.L_70:
        /*005c*/ 	.word	0x00000000
        /*0060*/ 	.short	0x0000
        /*0062*/ 	.short	0x0000
        /*0064*/ 	.byte	0x00, 0xf5, 0x21, 0x00


	//----- nvinfo : EIATTR_SPARSE_MMA_MASK
	.align		4
.L_71:
        /*0068*/ 	.byte	0x03, 0x50
        /*006a*/ 	.short	0x0000


	//----- nvinfo : EIATTR_MAXREG_COUNT
	.align		4
        /*006c*/ 	.byte	0x03, 0x1b
        /*006e*/ 	.short	0x00ff


	//----- nvinfo : EIATTR_NUM_BARRIERS
	.align		4
        /*0070*/ 	.byte	0x02, 0x4c
        /*0072*/ 	.byte	0x01
	.zero		1


	//----- nvinfo : EIATTR_MERCURY_ISA_VERSION
	.align		4
        /*0074*/ 	.byte	0x03, 0x5f
        /*0076*/ 	.short	0x0101


	//----- nvinfo : EIATTR_VRC_CTA_INIT_COUNT
	.align		4
        /*0078*/ 	.byte	0x02, 0x4a
	.zero		1
	.zero		1


	//----- nvinfo : EIATTR_EXIT_INSTR_OFFSETS
	.align		4
        /*007c*/ 	.byte	0x04, 0x1c
        /*007e*/ 	.short	(.L_73 - .L_72)


	//   ....[0]....
.L_72:
        /*0080*/ 	.word	0x000008b0


	//----- nvinfo : EIATTR_CBANK_PARAM_SIZE
	.align		4
.L_73:
        /*0084*/ 	.byte	0x03, 0x19
        /*0086*/ 	.short	0x0030


	//----- nvinfo : EIATTR_PARAM_CBANK
	.align		4
        /*0088*/ 	.byte	0x04, 0x0a
        /*008a*/ 	.short	(.L_75 - .L_74)
	.align		4
.L_74:
        /*008c*/ 	.word	index@(.nv.constant0._Z15mm_tiled_kernelIiEvPKT_S2_PS0_mmm)
        /*0090*/ 	.short	0x0380
        /*0092*/ 	.short	0x0030


	//----- nvinfo : EIATTR_SW_WAR
	.align		4
.L_75:
        /*0094*/ 	.byte	0x04, 0x36
        /*0096*/ 	.short	(.L_77 - .L_76)
.L_76:
        /*0098*/ 	.word	0x00000008
.L_77:


//--------------------- .nv.callgraph             --------------------------
	.section	.nv.callgraph,"",@"SHT_CUDA_CALLGRAPH"
	.align	4
	.sectionentsize	8
	.align		4
        /*0000*/ 	.word	0x00000000
	.align		4
        /*0004*/ 	.word	0xffffffff
	.align		4
        /*0008*/ 	.word	0x00000000
	.align		4
        /*000c*/ 	.word	0xfffffffe
	.align		4
        /*0010*/ 	.word	0x00000000
	.align		4
        /*0014*/ 	.word	0xfffffffd
	.align		4
        /*0018*/ 	.word	0x00000000
	.align		4
        /*001c*/ 	.word	0xfffffffc


//--------------------- .text._Z15mm_tiled_kernelIdEvPKT_S2_PS0_mmm --------------------------
	.section	.text._Z15mm_tiled_kernelIdEvPKT_S2_PS0_mmm,"ax",@progbits
	.align	128
        .global         _Z15mm_tiled_kernelIdEvPKT_S2_PS0_mmm
        .type           _Z15mm_tiled_kernelIdEvPKT_S2_PS0_mmm,@function
        .size           _Z15mm_tiled_kernelIdEvPKT_S2_PS0_mmm,(.L_x_9 - _Z15mm_tiled_kernelIdEvPKT_S2_PS0_mmm)
        .other          _Z15mm_tiled_kernelIdEvPKT_S2_PS0_mmm,@"STO_CUDA_ENTRY STV_DEFAULT"
_Z15mm_tiled_kernelIdEvPKT_S2_PS0_mmm:
.text._Z15mm_tiled_kernelIdEvPKT_S2_PS0_mmm:
[----:B------:R-:W-:Y:S01]  /*0000*/  LDC R1, c[0x0][0x37c] ;  /* 0x0000df00ff017b82 */ /* 0x000fe20000000800 */
[----:B------:R-:W0:Y:S01]  /*0010*/  LDCU.64 UR6, c[0x0][0x3a0] ;  /* 0x00007400ff0677ac */ /* 0x000e220008000a00 */
[----:B------:R-:W1:Y:S06]  /*0020*/  S2R R13, SR_TID.Y ;  /* 0x00000000000d7919 */ /* 0x000e6c0000002200 */
[----:B------:R-:W1:Y:S01]  /*0030*/  LDC R0, c[0x0][0x364] ;  /* 0x0000d900ff007b82 */ /* 0x000e620000000800 */
[----:B------:R-:W-:Y:S01]  /*0040*/  CS2R R10, SRZ ;  /* 0x00000000000a7805 */ /* 0x000fe2000001ff00 */
[----:B------:R-:W2:Y:S01]  /*0050*/  LDCU.64 UR10, c[0x0][0x358] ;  /* 0x00006b00ff0a77ac */ /* 0x000ea20008000a00 */
[----:B------:R-:W3:Y:S05]  /*0060*/  S2R R8, SR_TID.X ;  /* 0x0000000000087919 */ /* 0x000eea0000002100 */
[----:B------:R-:W-:Y:S08]  /*0070*/  S2UR UR4, SR_CTAID.X ;  /* 0x00000000000479c3 */ /* 0x000ff00000002500 */
[----:B------:R-:W1:Y:S01]  /*0080*/  S2UR UR5, SR_CTAID.Y ;  /* 0x00000000000579c3 */ /* 0x000e620000002600 */
[----:B0-----:R-:W-:-:S04]  /*0090*/  UISETP.GE.U32.AND UP0, UPT, UR6, 0x20, UPT ;  /* 0x000000200600788c */ /* 0x001fc8000bf06070 */
[----:B------:R-:W-:-:S03]  /*00a0*/  UISETP.GE.U32.AND.EX UP0, UPT, UR7, URZ, UPT, UP0 ;  /* 0x000000ff0700728c */ /* 0x000fc6000bf06100 */
[----:B------:R-:W3:Y:S01]  /*00b0*/  LDC R21, c[0x0][0x360] ;  /* 0x0000d800ff157b82 */ /* 0x000ee20000000800 */
[----:B-1----:R-:W-:Y:S02]  /*00c0*/  IMAD R17, R0, UR5, R13 ;  /* 0x0000000500117c24 */ /* 0x002fe4000f8e020d */
[----:B---3--:R-:W-:-:S03]  /*00d0*/  IMAD R20, R21, UR4, R8 ;  /* 0x0000000415147c24 */ /* 0x008fc6000f8e0208 */
[----:B--2---:R-:W-:Y:S05]  /*00e0*/  BRA.U !UP0, `(.L_x_0) ;  /* 0x0000000508f07547 */ /* 0x004fea000b800000 */
[----:B------:R-:W0:Y:S01]  /*00f0*/  S2UR UR5, SR_CgaCtaId ;  /* 0x00000000000579c3 */ /* 0x000e220000008800 */
[----:B------:R-:W1:Y:S01]  /*0100*/  LDCU.128 UR12, c[0x0][0x380] ;  /* 0x00007000ff0c77ac */ /* 0x000e620008000c00 */
[----:B------:R-:W-:Y:S01]  /*0110*/  SHF.R.S32.HI R21, RZ, 0x1f, R20 ;  /* 0x0000001fff157819 */ /* 0x000fe20000011414 */
[----:B------:R-:W-:Y:S01]  /*0120*/  IMAD.MOV.U32 R9, RZ, RZ, RZ ;  /* 0x000000ffff097224 */ /* 0x000fe200078e00ff */
[----:B------:R-:W-:Y:S01]  /*0130*/  UMOV UR4, 0x400 ;  /* 0x0000040000047882 */ /* 0x000fe20000000000 */
[----:B------:R-:W-:-:S03]  /*0140*/  IMAD.WIDE.U32 R10, R17, UR6, R8 ;  /* 0x00000006110a7c25 */ /* 0x000fc6000f8e0008 */
[----:B------:R-:W2:Y:S01]  /*0150*/  LDC.64 R6, c[0x0][0x3a8] ;  /* 0x0000ea00ff067b82 */ /* 0x000ea20000000a00 */
[----:B------:R-:W-:Y:S02]  /*0160*/  USHF.R.U64 UR6, UR6, 0x5, UR7 ;  /* 0x0000000506067899 */ /* 0x000fe40008001207 */
[----:B------:R-:W-:Y:S01]  /*0170*/  IMAD R3, R17, UR7, R11 ;  /* 0x0000000711037c24 */ /* 0x000fe2000f8e020b */
[----:B------:R-:W-:Y:S01]  /*0180*/  USHF.R.U32.HI UR7, URZ, 0x5, UR7 ;  /* 0x00000005ff077899 */ /* 0x000fe20008011607 */
[----:B-1----:R-:W-:-:S04]  /*0190*/  LEA R2, P1, R10, UR12, 0x3 ;  /* 0x0000000c0a027c11 */ /* 0x002fc8000f8218ff */
[----:B------:R-:W-:Y:S01]  /*01a0*/  LEA.HI.X R3, R10, UR13, R3, 0x3, P1 ;  /* 0x0000000d0a037c11 */ /* 0x000fe200088f1c03 */
[----:B0-----:R-:W-:Y:S01]  /*01b0*/  ULEA UR8, UR5, UR4, 0x18 ;  /* 0x0000000405087291 */ /* 0x001fe2000f8ec0ff */
[----:B------:R-:W-:Y:S01]  /*01c0*/  CS2R R10, SRZ ;  /* 0x00000000000a7805 */ /* 0x000fe2000001ff00 */
[----:B------:R-:W-:-:S04]  /*01d0*/  UIADD3 UR4, UPT, UPT, UR4, 0x2000, URZ ;  /* 0x0000200004047890 */ /* 0x000fc8000fffe0ff */
[----:B------:R-:W-:Y:S01]  /*01e0*/  ULEA UR4, UR5, UR4, 0x18 ;  /* 0x0000000405047291 */ /* 0x000fe2000f8ec0ff */
[C---:B------:R-:W-:Y:S01]  /*01f0*/  LEA R16, R13.reuse, UR8, 0x8 ;  /* 0x000000080d107c11 */ /* 0x040fe2000f8e40ff */
[C---:B--2---:R-:W-:Y:S01]  /*0200*/  IMAD.WIDE.U32 R4, R13.reuse, R6, R20 ;  /* 0x000000060d047225 */ /* 0x044fe200078e0014 */
[----:B------:R-:W-:Y:S01]  /*0210*/  SHF.L.U64.HI R18, R6, 0x8, R7 ;  /* 0x0000000806127819 */ /* 0x000fe20000010207 */
[----:B------:R-:W-:Y:S02]  /*0220*/  UMOV UR5, URZ ;  /* 0x000000ff00057c82 */ /* 0x000fe40008000000 */
[----:B------:R-:W-:Y:S01]  /*0230*/  IMAD R5, R13, R7, R5 ;  /* 0x000000070d057224 */ /* 0x000fe200078e0205 */
[----:B------:R-:W-:Y:S01]  /*0240*/  LEA R0, P0, R4, UR14, 0x3 ;  /* 0x0000000e04007c11 */ /* 0x000fe2000f8018ff */
[----:B------:R-:W-:-:S03]  /*0250*/  IMAD R19, R8, 0x8, R16 ;  /* 0x0000000808137824 */ /* 0x000fc600078e0210 */
[----:B------:R-:W-:Y:S02]  /*0260*/  LEA.HI.X R5, R4, UR15, R5, 0x3, P0 ;  /* 0x0000000f04057c11 */ /* 0x000fe400080f1c05 */
[----:B------:R-:W-:Y:S01]  /*0270*/  LEA R4, R8, UR4, 0x3 ;  /* 0x0000000408047c11 */ /* 0x000fe2000f8e18ff */
[----:B------:R-:W-:-:S04]  /*0280*/  UMOV UR4, URZ ;  /* 0x000000ff00047c82 */ /* 0x000fc80008000000 */
[----:B------:R-:W-:-:S07]  /*0290*/  IMAD R7, R13, 0x100, R4 ;  /* 0x000001000d077824 */ /* 0x000fce00078e0204 */
.L_x_1:
[----:B------:R-:W-:Y:S01]  /*02a0*/  IMAD.MOV.U32 R26, RZ, RZ, R0 ;  /* 0x000000ffff1a7224 */ /* 0x000fe200078e0000 */
[----:B------:R-:W2:Y:S01]  /*02b0*/  LDG.E.64 R28, desc[UR10][R2.64] ;  /* 0x0000000a021c7981 */ /* 0x000ea2000c1e1b00 */
[----:B------:R-:W-:-:S05]  /*02c0*/  IMAD.MOV.U32 R27, RZ, RZ, R5 ;  /* 0x000000ffff1b7224 */ /* 0x000fca00078e0005 */
[----:B------:R-:W3:Y:S04]  /*02d0*/  LDG.E.64 R24, desc[UR10][R26.64] ;  /* 0x0000000a1a187981 */ /* 0x000ee8000c1e1b00 */
[----:B--2---:R-:W-:Y:S04]  /*02e0*/  STS.64 [R19], R28 ;  /* 0x0000001c13007388 */ /* 0x004fe80000000a00 */
[----:B---3--:R-:W-:Y:S01]  /*02f0*/  STS.64 [R7], R24 ;  /* 0x0000001807007388 */ /* 0x008fe20000000a00 */
[----:B------:R-:W-:Y:S06]  /*0300*/  BAR.SYNC.DEFER_BLOCKING 0x0 ;  /* 0x0000000000007b1d */ /* 0x000fec0000010000 */
[----:B------:R-:W-:Y:S04]  /*0310*/  LDS.64 R8, [R4] ;  /* 0x0000000004087984 */ /* 0x000fe80000000a00 */
[----:B------:R-:W0:Y:S04]  /*0320*/  LDS.128 R12, [R16] ;  /* 0x00000000100c7984 */ /* 0x000e280000000c00 */
[----:B------:R-:W1:Y:S04]  /*0330*/  LDS.64 R22, [R4+0x100] ;  /* 0x0001000004167984 */ /* 0x000e680000000a00 */
[----:B------:R-:W-:Y:S04]  /*0340*/  LDS.64 R24, [R4+0x200] ;  /* 0x0002000004187984 */ /* 0x000fe80000000a00 */
[----:B------:R-:W-:Y:S01]  /*0350*/  LDS.64 R26, [R4+0x400] ;  /* 0x00040000041a7984 */ /* 0x000fe20000000a00 */
[----:B0-----:R-:W-:-:S03]  /*0360*/  DFMA R12, R12, R8, R10 ;  /* 0x000000080c0c722b */ /* 0x001fc6000000000a */
[----:B------:R-:W0:Y:S05]  /*0370*/  LDS.128 R8, [R16+0x10] ;  /* 0x0000100010087984 */ /* 0x000e2a0000000c00 */
[----:B-1----:R-:W-:Y:S01]  /*0380*/  DFMA R14, R22, R14, R12 ;  /* 0x0000000e160e722b */ /* 0x002fe2000000000c */
[----:B------:R-:W1:Y:S07]  /*0390*/  LDS.64 R22, [R4+0x300] ;  /* 0x0003000004167984 */ /* 0x000e6e0000000a00 */
[----:B0-----:R-:W-:-:S02]  /*03a0*/  DFMA R8, R8, R24, R14 ;  /* 0x000000180808722b */ /* 0x001fc4000000000e */
[----:B------:R-:W0:Y:S04]  /*03b0*/  LDS.128 R12, [R16+0x20] ;  /* 0x00002000100c7984 */ /* 0x000e280000000c00 */
[----:B------:R-:W-:Y:S02]  /*03c0*/  LDS.64 R24, [R4+0x600] ;  /* 0x0006000004187984 */ /* 0x000fe40000000a00 */
[----:B-1----:R-:W-:Y:S02]  /*03d0*/  DFMA R10, R22, R10, R8 ;  /* 0x0000000a160a722b */ /* 0x002fe40000000008 */
[----:B------:R-:W1:Y:S06]  /*03e0*/  LDS.64 R22, [R4+0x500] ;  /* 0x0005000004167984 */ /* 0x000e6c0000000a00 */
        /* <DEDUP_REMOVED lines=57> */
[----:B------:R-:W2:Y:S02]  /*0780*/  LDS.64 R24, [R4+0x1d00] ;  /* 0x001d000004187984 */ /* 0x000ea40000000a00 */
[----:B-1----:R-:W-:Y:S02]  /*0790*/  DFMA R10, R22, R10, R8 ;  /* 0x0000000a160a722b */ /* 0x002fe40000000008 */
[----:B------:R-:W-:Y:S01]  /*07a0*/  LDS.64 R22, [R4+0x1e00] ;  /* 0x001e000004167984 */ /* 0x000fe20000000a00 */
[----:B------:R-:W-:-:S05]  /*07b0*/  UIADD3 UR4, UP0, UPT, UR4, 0x1, URZ ;  /* 0x0000000104047890 */ /* 0x000fca000ff1e0ff */
[----:B0-----:R-:W-:Y:S02]  /*07c0*/  DFMA R26, R12, R26, R10 ;  /* 0x0000001a0c1a722b */ /* 0x001fe4000000000a */
[----:B------:R-:W0:Y:S04]  /*07d0*/  LDS.128 R8, [R16+0xf0] ;  /* 0x0000f00010087984 */ /* 0x000e280000000c00 */
[----:B------:R-:W1:Y:S02]  /*07e0*/  LDS.64 R12, [R4+0x1f00] ;  /* 0x001f0000040c7984 */ /* 0x000e640000000a00 */
[----:B--2---:R-:W-:Y:S01]  /*07f0*/  DFMA R14, R24, R14, R26 ;  /* 0x0000000e180e722b */ /* 0x004fe2000000001a */
[----:B------:R-:W-:Y:S02]  /*0800*/  UIADD3.X UR5, UPT, UPT, URZ, UR5, URZ, UP0, !UPT ;  /* 0x00000005ff057290 */ /* 0x000fe400087fe4ff */
[----:B------:R-:W-:-:S04]  /*0810*/  UISETP.GT.U32.AND UP0, UPT, UR6, UR4, UPT ;  /* 0x000000040600728c */ /* 0x000fc8000bf04070 */
[----:B------:R-:W-:Y:S01]  /*0820*/  UISETP.GT.U32.AND.EX UP0, UPT, UR7, UR5, UPT, UP0 ;  /* 0x000000050700728c */ /* 0x000fe2000bf04100 */
[----:B------:R-:W-:Y:S01]  /*0830*/  BAR.SYNC.DEFER_BLOCKING 0x0 ;  /* 0x0000000000007b1d */ /* 0x000fe20000010000 */
[----:B------:R-:W-:Y:S02]  /*0840*/  IADD3 R2, P1, PT, R2, 0x100, RZ ;  /* 0x0000010002027810 */ /* 0x000fe40007f3e0ff */
[----:B------:R-:W-:-:S03]  /*0850*/  LEA R0, P0, R6, R0, 0x8 ;  /* 0x0000000006007211 */ /* 0x000fc600078040ff */
[----:B------:R-:W-:Y:S02]  /*0860*/  IMAD.X R3, RZ, RZ, R3, P1 ;  /* 0x000000ffff037224 */ /* 0x000fe400008e0603 */
[----:B------:R-:W-:Y:S01]  /*0870*/  IMAD.X R5, R5, 0x1, R18, P0 ;  /* 0x0000000105057824 */ /* 0x000fe200000e0612 */
[----:B0-----:R-:W-:-:S08]  /*0880*/  DFMA R8, R8, R22, R14 ;  /* 0x000000160808722b */ /* 0x001fd0000000000e */
[----:B-1----:R-:W-:Y:S01]  /*0890*/  DFMA R10, R12, R10, R8 ;  /* 0x0000000a0c0a722b */ /* 0x002fe20000000008 */
[----:B------:R-:W-:Y:S10]  /*08a0*/  BRA.U UP0, `(.L_x_1) ;  /* 0xfffffff9007c7547 */ /* 0x000ff4000b83ffff */
.L_x_0:
[----:B------:R-:W0:Y:S01]  /*08b0*/  LDCU.64 UR6, c[0x0][0x3a8] ;  /* 0x00007500ff0677ac */ /* 0x000e220008000a00 */
[--C-:B------:R-:W-:Y:S01]  /*08c0*/  SHF.R.S32.HI R21, RZ, 0x1f, R20.reuse ;  /* 0x0000001fff157819 */ /* 0x100fe20000011414 */
[----:B------:R-:W1:Y:S02]  /*08d0*/  LDCU.64 UR4, c[0x0][0x390] ;  /* 0x00007200ff0477ac */ /* 0x000e640008000a00 */
[----:B0-----:R-:W-:-:S04]  /*08e0*/  IMAD.WIDE.U32 R2, R17, UR6, R20 ;  /* 0x0000000611027c25 */ /* 0x001fc8000f8e0014 */
[----:B------:R-:W-:Y:S01]  /*08f0*/  IMAD R17, R17, UR7, R3 ;  /* 0x0000000711117c24 */ /* 0x000fe2000f8e0203 */
[----:B-1----:R-:W-:-:S04]  /*0900*/  LEA R4, P0, R2, UR4, 0x3 ;  /* 0x0000000402047c11 */ /* 0x002fc8000f8018ff */
[----:B------:R-:W-:-:S05]  /*0910*/  LEA.HI.X R5, R2, UR5, R17, 0x3, P0 ;  /* 0x0000000502057c11 */ /* 0x000fca00080f1c11 */
[----:B------:R-:W-:Y:S01]  /*0920*/  STG.E.64 desc[UR10][R4.64], R10 ;  /* 0x0000000a04007986 */ /* 0x000fe2000c101b0a */
[----:B------:R-:W-:Y:S05]  /*0930*/  EXIT ;  /* 0x000000000000794d */ /* 0x000fea0003800000 */
.L_x_2:
[----:B------:R-:W-:-:S00]  /*0940*/  BRA `(.L_x_2) ;  /* 0xfffffffc00fc7947 */ /* 0x000fc0000383ffff */
[----:B------:R-:W-:-:S00]  /*0950*/  NOP ;  /* 0x0000000000007918 */ /* 0x000fc00000000000 */
        /* <DEDUP_REMOVED lines=10> */
.L_x_9:


//--------------------- .text._Z15mm_tiled_kernelIfEvPKT_S2_PS0_mmm --------------------------
	.section	.text._Z15mm_tiled_kernelIfEvPKT_S2_PS0_mmm,"ax",@progbits
	.align	128
        .global         _Z15mm_tiled_kernelIfEvPKT_S2_PS0_mmm
        .type           _Z15mm_tiled_kernelIfEvPKT_S2_PS0_mmm,@function
        .size           _Z15mm_tiled_kernelIfEvPKT_S2_PS0_mmm,(.L_x_10 - _Z15mm_tiled_kernelIfEvPKT_S2_PS0_mmm)
        .other          _Z15mm_tiled_kernelIfEvPKT_S2_PS0_mmm,@"STO_CUDA_ENTRY STV_DEFAULT"
_Z15mm_tiled_kernelIfEvPKT_S2_PS0_mmm:
.text._Z15mm_tiled_kernelIfEvPKT_S2_PS0_mmm:
[----:B------:R-:W-:Y:S01]  /*0000*/  LDC R1, c[0x0][0x37c] ;  /* 0x0000df00ff017b82 */ /* 0x000fe20000000800 */
[----:B------:R-:W0:Y:S01]  /*0010*/  LDCU.64 UR6, c[0x0][0x3a0] ;  /* 0x00007400ff0677ac */ /* 0x000e220008000a00 */
[----:B------:R-:W1:Y:S06]  /*0020*/  S2R R13, SR_TID.Y ;  /* 0x00000000000d7919 */ /* 0x000e6c0000002200 */
[----:B------:R-:W1:Y:S01]  /*0030*/  LDC R0, c[0x0][0x364] ;  /* 0x0000d900ff007b82 */ /* 0x000e620000000800 */
[----:B------:R-:W-:Y:S01]  /*0040*/  HFMA2 R27, -RZ, RZ, 0, 0 ;  /* 0x00000000ff1b7431 */ /* 0x000fe200000001ff */
        /* <DEDUP_REMOVED lines=12> */
[----:B------:R-:W-:Y:S02]  /*0110*/  SHF.R.S32.HI R21, RZ, 0x1f, R20 ;  /* 0x0000001fff157819 */ /* 0x000fe40000011414 */
[----:B------:R-:W-:Y:S01]  /*0120*/  MOV R9, RZ ;  /* 0x000000ff00097202 */ /* 0x000fe20000000f00 */
[----:B------:R-:W-:Y:S01]  /*0130*/  UMOV UR4, 0x400 ;  /* 0x0000040000047882 */ /* 0x000fe20000000000 */
[----:B------:R-:W-:Y:S02]  /*0140*/  MOV R27, RZ ;  /* 0x000000ff001b7202 */ /* 0x000fe40000000f00 */
[----:B------:R-:W2:Y:S01]  /*0150*/  LDC.64 R6, c[0x0][0x3a8] ;  /* 0x0000ea00ff067b82 */ /* 0x000ea20000000a00 */
[----:B------:R-:W-:Y:S01]  /*0160*/  IMAD.WIDE.U32 R10, R17, UR6, R8 ;  /* 0x00000006110a7c25 */ /* 0x000fe2000f8e0008 */
[----:B------:R-:W-:-:S03]  /*0170*/  USHF.R.U64 UR6, UR6, 0x5, UR7 ;  /* 0x0000000506067899 */ /* 0x000fc60008001207 */
[----:B------:R-:W-:Y:S01]  /*0180*/  IMAD R3, R17, UR7, R11 ;  /* 0x0000000711037c24 */ /* 0x000fe2000f8e020b */
[----:B------:R-:W-:Y:S01]  /*0190*/  USHF.R.U32.HI UR7, URZ, 0x5, UR7 ;  /* 0x00000005ff077899 */ /* 0x000fe20008011607 */
[----:B-1----:R-:W-:-:S04]  /*01a0*/  LEA R2, P1, R10, UR12, 0x2 ;  /* 0x0000000c0a027c11 */ /* 0x002fc8000f8210ff */
[----:B------:R-:W-:Y:S01]  /*01b0*/  LEA.HI.X R3, R10, UR13, R3, 0x2, P1 ;  /* 0x0000000d0a037c11 */ /* 0x000fe200088f1403 */
[----:B0-----:R-:W-:Y:S02]  /*01c0*/  ULEA UR8, UR5, UR4, 0x18 ;  /* 0x0000000405087291 */ /* 0x001fe4000f8ec0ff */
[----:B------:R-:W-:-:S04]  /*01d0*/  UIADD3 UR4, UPT, UPT, UR4, 0x1000, URZ ;  /* 0x0000100004047890 */ /* 0x000fc8000fffe0ff */
[----:B------:R-:W-:Y:S01]  /*01e0*/  ULEA UR4, UR5, UR4, 0x18 ;  /* 0x0000000405047291 */ /* 0x000fe2000f8ec0ff */
[C---:B------:R-:W-:Y:S01]  /*01f0*/  LEA R16, R13.reuse, UR8, 0x7 ;  /* 0x000000080d107c11 */ /* 0x040fe2000f8e38ff */
[C---:B--2---:R-:W-:Y:S01]  /*0200*/  IMAD.WIDE.U32 R4, R13.reuse, R6, R20 ;  /* 0x000000060d047225 */ /* 0x044fe200078e0014 */
[----:B------:R-:W-:Y:S01]  /*0210*/  SHF.L.U64.HI R18, R6, 0x7, R7 ;  /* 0x0000000706127819 */ /* 0x000fe20000010207 */
[----:B------:R-:W-:Y:S01]  /*0220*/  UMOV UR5, URZ ;  /* 0x000000ff00057c82 */ /* 0x000fe20008000000 */
[----:B------:R-:W-:Y:S01]  /*0230*/  LEA R19, R8, R16, 0x2 ;  /* 0x0000001008137211 */ /* 0x000fe200078e10ff */
[----:B------:R-:W-:Y:S01]  /*0240*/  IMAD R5, R13, R7, R5 ;  /* 0x000000070d057224 */ /* 0x000fe200078e0205 */
[----:B------:R-:W-:-:S04]  /*0250*/  LEA R0, P0, R4, UR14, 0x2 ;  /* 0x0000000e04007c11 */ /* 0x000fc8000f8010ff */
[----:B------:R-:W-:Y:S02]  /*0260*/  LEA.HI.X R5, R4, UR15, R5, 0x2, P0 ;  /* 0x0000000f04057c11 */ /* 0x000fe400080f1405 */
[----:B------:R-:W-:Y:S01]  /*0270*/  LEA R4, R8, UR4, 0x2 ;  /* 0x0000000408047c11 */ /* 0x000fe2000f8e10ff */
[----:B------:R-:W-:-:S03]  /*0280*/  UMOV UR4, URZ ;  /* 0x000000ff00047c82 */ /* 0x000fc60008000000 */
[----:B------:R-:W-:-:S07]  /*0290*/  LEA R7, R13, R4, 0x7 ;  /* 0x000000040d077211 */ /* 0x000fce00078e38ff */
.L_x_4:
[----:B------:R-:W-:Y:S01]  /*02a0*/  MOV R24, R0 ;  /* 0x0000000000187202 */ /* 0x000fe20000000f00 */
[----:B------:R-:W2:Y:S01]  /*02b0*/  LDG.E R26, desc[UR10][R2.64] ;  /* 0x0000000a021a7981 */ /* 0x000ea2000c1e1900 */
[----:B------:R-:W-:-:S05]  /*02c0*/  MOV R25, R5 ;  /* 0x0000000500197202 */ /* 0x000fca0000000f00 */
[----:B------:R-:W3:Y:S01]  /*02d0*/  LDG.E R28, desc[UR10][R24.64] ;  /* 0x0000000a181c7981 */ /* 0x000ee2000c1e1900 */
[----:B------:R-:W-:-:S04]  /*02e0*/  UIADD3 UR4, UP0, UPT, UR4, 0x1, URZ ;  /* 0x0000000104047890 */ /* 0x000fc8000ff1e0ff */
[----:B------:R-:W-:Y:S02]  /*02f0*/  UIADD3.X UR5, UPT, UPT, URZ, UR5, URZ, UP0, !UPT ;  /* 0x00000005ff057290 */ /* 0x000fe400087fe4ff */
[----:B------:R-:W-:Y:S01]  /*0300*/  UISETP.GT.U32.AND UP0, UPT, UR6, UR4, UPT ;  /* 0x000000040600728c */ /* 0x000fe2000bf04070 */
[----:B--2---:R-:W-:Y:S04]  /*0310*/  STS [R19], R26 ;  /* 0x0000001a13007388 */ /* 0x004fe80000000800 */
[----:B---3--:R-:W-:Y:S01]  /*0320*/  STS [R7], R28 ;  /* 0x0000001c07007388 */ /* 0x008fe20000000800 */
[----:B------:R-:W-:Y:S06]  /*0330*/  BAR.SYNC.DEFER_BLOCKING 0x0 ;  /* 0x0000000000007b1d */ /* 0x000fec0000010000 */
[----:B------:R-:W-:Y:S04]  /*0340*/  LDS R24, [R4] ;  /* 0x0000000004187984 */ /* 0x000fe80000000800 */
[----:B------:R-:W0:Y:S04]  /*0350*/  LDS.128 R12, [R16] ;  /* 0x00000000100c7984 */ /* 0x000e280000000c00 */
[----:B------:R-:W1:Y:S04]  /*0360*/  LDS R25, [R4+0x80] ;  /* 0x0000800004197984 */ /* 0x000e680000000800 */
[----:B------:R-:W2:Y:S04]  /*0370*/  LDS R29, [R4+0x100] ;  /* 0x00010000041d7984 */ /* 0x000ea80000000800 */
[----:B------:R-:W3:Y:S04]  /*0380*/  LDS R22, [R4+0x180] ;  /* 0x0001800004167984 */ /* 0x000ee80000000800 */
[----:B------:R-:W-:Y:S04]  /*0390*/  LDS R23, [R4+0x200] ;  /* 0x0002000004177984 */ /* 0x000fe80000000800 */
[----:B------:R-:W4:Y:S04]  /*03a0*/  LDS.128 R8, [R16+0x10] ;  /* 0x0000100010087984 */ /* 0x000f280000000c00 */
[----:B------:R-:W-:Y:S04]  /*03b0*/  LDS R26, [R4+0x380] ;  /* 0x00038000041a7984 */ /* 0x000fe80000000800 */
[----:B------:R-:W-:Y:S01]  /*03c0*/  LDS R28, [R4+0x580] ;  /* 0x00058000041c7984 */ /* 0x000fe20000000800 */
[----:B0-----:R-:W-:-:S03]  /*03d0*/  FFMA R12, R12, R24, R27 ;  /* 0x000000180c0c7223 */ /* 0x001fc6000000001b */
[----:B------:R-:W0:Y:S04]  /*03e0*/  LDS R24, [R4+0x280] ;  /* 0x0002800004187984 */ /* 0x000e280000000800 */
[----:B------:R-:W5:Y:S01]  /*03f0*/  LDS R27, [R4+0x300] ;  /* 0x00030000041b7984 */ /* 0x000f620000000800 */
[----:B-1----:R-:W-:-:S03]  /*0400*/  FFMA R12, R25, R13, R12 ;  /* 0x0000000d190c7223 */ /* 0x002fc6000000000c */
[----:B------:R-:W-:Y:S01]  /*0410*/  LDS R25, [R4+0x400] ;  /* 0x0004000004197984 */ /* 0x000fe20000000800 */
[----:B--2---:R-:W-:-:S04]  /*0420*/  FFMA R29, R29, R14, R12 ;  /* 0x0000000e1d1d7223 */ /* 0x004fc8000000000c */
[----:B---3--:R-:W-:Y:S02]  /*0430*/  FFMA R29, R22, R15, R29 ;  /* 0x0000000f161d7223 */ /* 0x008fe4000000001d */
[----:B------:R-:W1:Y:S02]  /*0440*/  LDS.128 R12, [R16+0x20] ;  /* 0x00002000100c7984 */ /* 0x000e640000000c00 */
[----:B----4-:R-:W-:Y:S02]  /*0450*/  FFMA R23, R8, R23, R29 ;  /* 0x0000001708177223 */ /* 0x010fe4000000001d */
[----:B------:R-:W2:Y:S02]  /*0460*/  LDS R22, [R4+0x480] ;  /* 0x0004800004167984 */ /* 0x000ea40000000800 */
[----:B0-----:R-:W-:Y:S02]  /*0470*/  FFMA R24, R24, R9, R23 ;  /* 0x0000000918187223 */ /* 0x001fe40000000017 */
[----:B------:R-:W0:Y:S02]  /*0480*/  LDS R23, [R4+0x500] ;  /* 0x0005000004177984 */ /* 0x000e240000000800 */
[----:B-----5:R-:W-:-:S02]  /*0490*/  FFMA R27, R27, R10, R24 ;  /* 0x0000000a1b1b7223 */ /* 0x020fc40000000018 */
[----:B------:R-:W-:Y:S02]  /*04a0*/  LDS R24, [R4+0x680] ;  /* 0x0006800004187984 */ /* 0x000fe40000000800 */
[----:B------:R-:W-:Y:S02]  /*04b0*/  FFMA R29, R26, R11, R27 ;  /* 0x0000000b1a1d7223 */ /* 0x000fe4000000001b */
[----:B------:R-:W-:Y:S04]  /*04c0*/  LDS R27, [R4+0x600] ;  /* 0x00060000041b7984 */ /* 0x000fe80000000800 */
[----:B------:R-:W3:Y:S01]  /*04d0*/  LDS.128 R8, [R16+0x30] ;  /* 0x0000300010087984 */ /* 0x000ee20000000c00 */
[----:B-1----:R-:W-:-:S03]  /*04e0*/  FFMA R25, R12, R25, R29 ;  /* 0x000000190c197223 */ /* 0x002fc6000000001d */
[----:B------:R-:W-:Y:S01]  /*04f0*/  LDS R26, [R4+0x780] ;  /* 0x00078000041a7984 */ /* 0x000fe20000000800 */
[----:B--2---:R-:W-:-:S03]  /*0500*/  FFMA R22, R22, R13, R25 ;  /* 0x0000000d16167223 */ /* 0x004fc60000000019 */
[----:B------:R-:W1:Y:S01]  /*0510*/  LDS R25, [R4+0x700] ;  /* 0x0007000004197984 */ /* 0x000e620000000800 */
[----:B0-----:R-:W-:-:S03]  /*0520*/  FFMA R23, R23, R14, R22 ;  /* 0x0000000e17177223 */ /* 0x001fc60000000016 */
[----:B------:R-:W-:Y:S01]  /*0530*/  LDS R22, [R4+0x880] ;  /* 0x0008800004167984 */ /* 0x000fe20000000800 */
[----:B------:R-:W-:-:S03]  /*0540*/  FFMA R29, R28, R15, R23 ;  /* 0x0000000f1c1d7223 */ /* 0x000fc60000000017 */
[----:B------:R-:W-:Y:S04]  /*0550*/  LDS R23, [R4+0x800] ;  /* 0x0008000004177984 */ /* 0x000fe80000000800 */
[----:B------:R-:W0:Y:S01]  /*0560*/  LDS.128 R12, [R16+0x40] ;  /* 0x00004000100c7984 */ /* 0x000e220000000c00 */
[----:B---3--:R-:W-:-:S03]  /*0570*/  FFMA R27, R8, R27, R29 ;  /* 0x0000001b081b7223 */ /* 0x008fc6000000001d */
[----:B------:R-:W-:Y:S01]  /*0580*/  LDS R28, [R4+0xb80] ;  /* 0x000b8000041c7984 */ /* 0x000fe20000000800 */
[----:B------:R-:W-:-:S03]  /*0590*/  FFMA R8, R24, R9, R27 ;  /* 0x0000000918087223 */ /* 0x000fc6000000001b */
[----:B------:R-:W2:Y:S04]  /*05a0*/  LDS R27, [R4+0x900] ;  /* 0x00090000041b7984 */ /* 0x000ea80000000800 */
[----:B------:R-:W3:Y:S01]  /*05b0*/  LDS R24, [R4+0x980] ;  /* 0x0009800004187984 */ /* 0x000ee20000000800 */
[----:B-1----:R-:W-:-:S04]  /*05c0*/  FFMA R25, R25, R10, R8 ;  /* 0x0000000a19197223 */ /* 0x002fc80000000008 */
[----:B------:R-:W-:Y:S02]  /*05d0*/  FFMA R29, R26, R11, R25 ;  /* 0x0000000b1a1d7223 */ /* 0x000fe40000000019 */
[----:B------:R-:W-:Y:S04]  /*05e0*/  LDS R25, [R4+0xa00] ;  /* 0x000a000004197984 */ /* 0x000fe80000000800 */
[----:B------:R-:W1:Y:S04]  /*05f0*/  LDS.128 R8, [R16+0x50] ;  /* 0x0000500010087984 */ /* 0x000e680000000c00 */
[----:B------:R-:W4:Y:S01]  /*0600*/  LDS R26, [R4+0xa80] ;  /* 0x000a8000041a7984 */ /* 0x000f220000000800 */
[----:B0-----:R-:W-:-:S03]  /*0610*/  FFMA R23, R12, R23, R29 ;  /* 0x000000170c177223 */ /* 0x001fc6000000001d */
[----:B------:R-:W0:Y:S01]  /*0620*/  LDS R29, [R4+0xb00] ;  /* 0x000b0000041d7984 */ /* 0x000e220000000800 */
[----:B------:R-:W-:-:S03]  /*0630*/  FFMA R22, R22, R13, R23 ;  /* 0x0000000d16167223 */ /* 0x000fc60000000017 */
[----:B------:R-:W-:Y:S01]  /*0640*/  LDS R23, [R4+0xc00] ;  /* 0x000c000004177984 */ /* 0x000fe20000000800 */
[----:B--2---:R-:W-:-:S03]  /*0650*/  FFMA R27, R27, R14, R22 ;  /* 0x0000000e1b1b7223 */ /* 0x004fc60000000016 */
[----:B------:R-:W-:Y:S01]  /*0660*/  LDS R22, [R4+0xc80] ;  /* 0x000c800004167984 */ /* 0x000fe20000000800 */
[----:B---3--:R-:W-:-:S03]  /*0670*/  FFMA R27, R24, R15, R27 ;  /* 0x0000000f181b7223 */ /* 0x008fc6000000001b */
[----:B------:R-:W2:Y:S04]  /*0680*/  LDS.128 R12, [R16+0x60] ;  /* 0x00006000100c7984 */ /* 0x000ea80000000c00 */
[----:B------:R-:W-:Y:S01]  /*0690*/  LDS R24, [R4+0xd80] ;  /* 0x000d800004187984 */ /* 0x000fe20000000800 */
[----:B-1----:R-:W-:-:S03]  /*06a0*/  FFMA R25, R8, R25, R27 ;  /* 0x0000001908197223 */ /* 0x002fc6000000001b */
[----:B------:R-:W-:Y:S01]  /*06b0*/  LDS R27, [R4+0xe00] ;  /* 0x000e0000041b7984 */ /* 0x000fe20000000800 */
[----:B----4-:R-:W-:-:S03]  /*06c0*/  FFMA R26, R26, R9, R25 ;  /* 0x000000091a1a7223 */ /* 0x010fc60000000019 */
[----:B------:R-:W1:Y:S01]  /*06d0*/  LDS R25, [R4+0xd00] ;  /* 0x000d000004197984 */ /* 0x000e620000000800 */
[----:B0-----:R-:W-:-:S04]  /*06e0*/  FFMA R29, R29, R10, R26 ;  /* 0x0000000a1d1d7223 */ /* 0x001fc8000000001a */
[----:B------:R-:W-:Y:S02]  /*06f0*/  FFMA R29, R28, R11, R29 ;  /* 0x0000000b1c1d7223 */ /* 0x000fe4000000001d */
[----:B------:R-:W0:Y:S02]  /*0700*/  LDS.128 R8, [R16+0x70] ;  /* 0x0000700010087984 */ /* 0x000e240000000c00 */
[----:B--2---:R-:W-:Y:S02]  /*0710*/  FFMA R29, R12, R23, R29 ;  /* 0x000000170c1d7223 */ /* 0x004fe4000000001d */
[----:B------:R-:W2:Y:S04]  /*0720*/  LDS R12, [R4+0xe80] ;  /* 0x000e8000040c7984 */ /* 0x000ea80000000800 */
[----:B------:R-:W3:Y:S01]  /*0730*/  LDS R23, [R4+0xf00] ;  /* 0x000f000004177984 */ /* 0x000ee20000000800 */
[----:B------:R-:W-:-:S03]  /*0740*/  FFMA R26, R22, R13, R29 ;  /* 0x0000000d161a7223 */ /* 0x000fc6000000001d */
[----:B------:R-:W4:Y:S01]  /*0750*/  LDS R22, [R4+0xf80] ;  /* 0x000f800004167984 */ /* 0x000f220000000800 */
[----:B-1----:R-:W-:-:S04]  /*0760*/  FFMA R25, R25, R14, R26 ;  /* 0x0000000e19197223 */ /* 0x002fc8000000001a */
[----:B------:R-:W-:Y:S01]  /*0770*/  FFMA R15, R24, R15, R25 ;  /* 0x0000000f180f7223 */ /* 0x000fe20000000019 */
[----:B------:R-:W-:Y:S01]  /*0780*/  UISETP.GT.U32.AND.EX UP0, UPT, UR7, UR5, UPT, UP0 ;  /* 0x000000050700728c */ /* 0x000fe2000bf04100 */
[----:B------:R-:W-:Y:S01]  /*0790*/  BAR.SYNC.DEFER_BLOCKING 0x0 ;  /* 0x0000000000007b1d */ /* 0x000fe20000010000 */
[----:B------:R-:W-:Y:S02]  /*07a0*/  IADD3 R2, P1, PT, R2, 0x80, RZ ;  /* 0x0000008002027810 */ /* 0x000fe40007f3e0ff */
[----:B------:R-:W-:Y:S01]  /*07b0*/  LEA R0, P0, R6, R0, 0x7 ;  /* 0x0000000006007211 */ /* 0x000fe200078038ff */
[----:B0-----:R-:W-:-:S04]  /*07c0*/  FFMA R15, R8, R27, R15 ;  /* 0x0000001b080f7223 */ /* 0x001fc8000000000f */
[----:B--2---:R-:W-:-:S04]  /*07d0*/  FFMA R12, R12, R9, R15 ;  /* 0x000000090c0c7223 */ /* 0x004fc8000000000f */
[----:B---3--:R-:W-:Y:S01]  /*07e0*/  FFMA R23, R23, R10, R12 ;  /* 0x0000000a17177223 */ /* 0x008fe2000000000c */
[----:B------:R-:W-:Y:S02]  /*07f0*/  IADD3.X R3, PT, PT, RZ, R3, RZ, P1, !PT ;  /* 0x00000003ff037210 */ /* 0x000fe40000ffe4ff */
[----:B------:R-:W-:Y:S01]  /*0800*/  IADD3.X R5, PT, PT, R5, R18, RZ, P0, !PT ;  /* 0x0000001205057210 */ /* 0x000fe200007fe4ff */
[----:B----4-:R-:W-:Y:S01]  /*0810*/  FFMA R27, R22, R11, R23 ;  /* 0x0000000b161b7223 */ /* 0x010fe20000000017 */
[----:B------:R-:W-:Y:S06]  /*0820*/  BRA.U UP0, `(.L_x_4) ;  /* 0xfffffff9009c7547 */ /* 0x000fec000b83ffff */
.L_x_3:
[----:B------:R-:W0:Y:S01]  /*0830*/  LDCU.64 UR6, c[0x0][0x3a8] ;  /* 0x00007500ff0677ac */ /* 0x000e220008000a00 */
[--C-:B------:R-:W-:Y:S01]  /*0840*/  SHF.R.S32.HI R21, RZ, 0x1f, R20.reuse ;  /* 0x0000001fff157819 */ /* 0x100fe20000011414 */
[----:B------:R-:W1:Y:S02]  /*0850*/  LDCU.64 UR4, c[0x0][0x390] ;  /* 0x00007200ff0477ac */ /* 0x000e640008000a00 */
[----:B0-----:R-:W-:-:S04]  /*0860*/  IMAD.WIDE.U32 R2, R17, UR6, R20 ;  /* 0x0000000611027c25 */ /* 0x001fc8000f8e0014 */
[----:B------:R-:W-:Y:S01]  /*0870*/  IMAD R17, R17, UR7, R3 ;  /* 0x0000000711117c24 */ /* 0x000fe2000f8e0203 */
[----:B-1----:R-:W-:-:S04]  /*0880*/  LEA R4, P0, R2, UR4, 0x2 ;  /* 0x0000000402047c11 */ /* 0x002fc8000f8010ff */
[----:B------:R-:W-:-:S05]  /*0890*/  LEA.HI.X R5, R2, UR5, R17, 0x2, P0 ;  /* 0x0000000502057c11 */ /* 0x000fca00080f1411 */
[----:B------:R-:W-:Y:S01]  /*08a0*/  STG.E desc[UR10][R4.64], R27 ;  /* 0x0000001b04007986 */ /* 0x000fe2000c10190a */
[----:B------:R-:W-:Y:S05]  /*08b0*/  EXIT ;  /* 0x000000000000794d */ /* 0x000fea0003800000 */
.L_x_5:
        /* <DEDUP_REMOVED lines=12> */
.L_x_10:


//--------------------- .text._Z15mm_tiled_kernelIiEvPKT_S2_PS0_mmm --------------------------
	.section	.text._Z15mm_tiled_kernelIiEvPKT_S2_PS0_mmm,"ax",@progbits
	.align	128
        .global         _Z15mm_tiled_kernelIiEvPKT_S2_PS0_mmm
        .type           _Z15mm_tiled_kernelIiEvPKT_S2_PS0_mmm,@function
        .size           _Z15mm_tiled_kernelIiEvPKT_S2_PS0_mmm,(.L_x_11 - _Z15mm_tiled_kernelIiEvPKT_S2_PS0_mmm)
        .other          _Z15mm_tiled_kernelIiEvPKT_S2_PS0_mmm,@"STO_CUDA_ENTRY STV_DEFAULT"
_Z15mm_tiled_kernelIiEvPKT_S2_PS0_mmm:
.text._Z15mm_tiled_kernelIiEvPKT_S2_PS0_mmm:
        /* <DEDUP_REMOVED lines=42> */
.L_x_7:
[----:B------:R-:W-:Y:S01]  /*02a0*/  MOV R24, R0 ;  /* 0x0000000000187202 */ /* 0x000fe20000000f00 */
[----:B------:R-:W2:Y:S01]  /*02b0*/  LDG.E R26, desc[UR10][R2.64] ;  /* 0x0000000a021a7981 */ /* 0x000ea2000c1e1900 */
[----:B------:R-:W-:-:S05]  /*02c0*/  MOV R25, R5 ;  /* 0x0000000500197202 */ /* 0x000fca0000000f00 */
[----:B------:R-:W3:Y:S01]  /*02d0*/  LDG.E R28, desc[UR10][R24.64] ;  /* 0x0000000a181c7981 */ /* 0x000ee2000c1e1900 */
[----:B------:R-:W-:-:S04]  /*02e0*/  UIADD3 UR4, UP0, UPT, UR4, 0x1, URZ ;  /* 0x0000000104047890 */ /* 0x000fc8000ff1e0ff */
[----:B------:R-:W-:Y:S02]  /*02f0*/  UIADD3.X UR5, UPT, UPT, URZ, UR5, URZ, UP0, !UPT ;  /* 0x00000005ff057290 */ /* 0x000fe400087fe4ff */
[----:B------:R-:W-:-:S04]  /*0300*/  UISETP.GT.U32.AND UP0, UPT, UR6, UR4, UPT ;  /* 0x000000040600728c */ /* 0x000fc8000bf04070 */
[----:B------:R-:W-:Y:S01]  /*0310*/  UISETP.GT.U32.AND.EX UP0, UPT, UR7, UR5, UPT, UP0 ;  /* 0x000000050700728c */ /* 0x000fe2000bf04100 */
        /* <DEDUP_REMOVED lines=12> */
[----:B0-----:R-:W-:-:S03]  /*03e0*/  IMAD R12, R12, R24, R27 ;  /* 0x000000180c0c7224 */ /* 0x001fc600078e021b */
[----:B------:R-:W0:Y:S04]  /*03f0*/  LDS R24, [R4+0x280] ;  /* 0x0002800004187984 */ /* 0x000e280000000800 */
[----:B------:R-:W5:Y:S01]  /*0400*/  LDS R27, [R4+0x300] ;  /* 0x00030000041b7984 */ /* 0x000f620000000800 */
[----:B-1----:R-:W-:-:S03]  /*0410*/  IMAD R12, R25, R13, R12 ;  /* 0x0000000d190c7224 */ /* 0x002fc600078e020c */
[----:B------:R-:W-:Y:S01]  /*0420*/  LDS R25, [R4+0x400] ;  /* 0x0004000004197984 */ /* 0x000fe20000000800 */
[----:B--2---:R-:W-:-:S03]  /*0430*/  IMAD R12, R29, R14, R12 ;  /* 0x0000000e1d0c7224 */ /* 0x004fc600078e020c */
[----:B------:R-:W-:Y:S01]  /*0440*/  LDS R29, [R4+0xb00] ;  /* 0x000b0000041d7984 */ /* 0x000fe20000000800 */
[----:B---3--:R-:W-:-:S03]  /*0450*/  IMAD R22, R22, R15, R12 ;  /* 0x0000000f16167224 */ /* 0x008fc600078e020c */
[----:B------:R-:W1:Y:S01]  /*0460*/  LDS.128 R12, [R16+0x20] ;  /* 0x00002000100c7984 */ /* 0x000e620000000c00 */
[----:B----4-:R-:W-:-:S03]  /*0470*/  IMAD R8, R8, R23, R22 ;  /* 0x0000001708087224 */ /* 0x010fc600078e0216 */
[----:B------:R-:W2:Y:S04]  /*0480*/  LDS R22, [R4+0x480] ;  /* 0x0004800004167984 */ /* 0x000ea80000000800 */
[----:B------:R-:W3:Y:S01]  /*0490*/  LDS R23, [R4+0x500] ;  /* 0x0005000004177984 */ /* 0x000ee20000000800 */
[----:B0-----:R-:W-:-:S03]  /*04a0*/  IMAD R8, R24, R9, R8 ;  /* 0x0000000918087224 */ /* 0x001fc600078e0208 */
[----:B------:R-:W-:Y:S01]  /*04b0*/  LDS R24, [R4+0x680] ;  /* 0x0006800004187984 */ /* 0x000fe20000000800 */
[----:B-----5:R-:W-:-:S03]  /*04c0*/  IMAD R8, R27, R10, R8 ;  /* 0x0000000a1b087224 */ /* 0x020fc600078e0208 */
[----:B------:R-:W-:Y:S01]  /*04d0*/  LDS R27, [R4+0x600] ;  /* 0x00060000041b7984 */ /* 0x000fe20000000800 */
[----:B------:R-:W-:-:S03]  /*04e0*/  IMAD R26, R26, R11, R8 ;  /* 0x0000000b1a1a7224 */ /* 0x000fc600078e0208 */
[----:B------:R-:W0:Y:S01]  /*04f0*/  LDS.128 R8, [R16+0x30] ;  /* 0x0000300010087984 */ /* 0x000e220000000c00 */
[----:B-1----:R-:W-:-:S03]  /*0500*/  IMAD R12, R12, R25, R26 ;  /* 0x000000190c0c7224 */ /* 0x002fc600078e021a */
[----:B------:R-:W1:Y:S01]  /*0510*/  LDS R25, [R4+0x700] ;  /* 0x0007000004197984 */ /* 0x000e620000000800 */
[----:B--2---:R-:W-:-:S03]  /*0520*/  IMAD R12, R22, R13, R12 ;  /* 0x0000000d160c7224 */ /* 0x004fc600078e020c */
[----:B------:R-:W2:Y:S01]  /*0530*/  LDS R26, [R4+0x780] ;  /* 0x00078000041a7984 */ /* 0x000ea20000000800 */
[----:B---3--:R-:W-:-:S03]  /*0540*/  IMAD R12, R23, R14, R12 ;  /* 0x0000000e170c7224 */ /* 0x008fc600078e020c */
[----:B------:R-:W-:Y:S01]  /*0550*/  LDS R23, [R4+0x800] ;  /* 0x0008000004177984 */ /* 0x000fe20000000800 */
[----:B------:R-:W-:-:S03]  /*0560*/  IMAD R28, R28, R15, R12 ;  /* 0x0000000f1c1c7224 */ /* 0x000fc600078e020c */
[----:B------:R-:W3:Y:S04]  /*0570*/  LDS.128 R12, [R16+0x40] ;  /* 0x00004000100c7984 */ /* 0x000ee80000000c00 */
[----:B------:R-:W4:Y:S01]  /*0580*/  LDS R22, [R4+0x880] ;  /* 0x0008800004167984 */ /* 0x000f220000000800 */
[----:B0-----:R-:W-:-:S03]  /*0590*/  IMAD R8, R8, R27, R28 ;  /* 0x0000001b08087224 */ /* 0x001fc600078e021c */
[----:B------:R-:W0:Y:S01]  /*05a0*/  LDS R27, [R4+0x900] ;  /* 0x00090000041b7984 */ /* 0x000e220000000800 */
[----:B------:R-:W-:-:S03]  /*05b0*/  IMAD R8, R24, R9, R8 ;  /* 0x0000000918087224 */ /* 0x000fc600078e0208 */
[----:B------:R-:W5:Y:S01]  /*05c0*/  LDS R24, [R4+0x980] ;  /* 0x0009800004187984 */ /* 0x000f620000000800 */
[----:B-1----:R-:W-:-:S03]  /*05d0*/  IMAD R8, R25, R10, R8 ;  /* 0x0000000a19087224 */ /* 0x002fc600078e0208 */
[----:B------:R-:W-:Y:S01]  /*05e0*/  LDS R25, [R4+0xa00] ;  /* 0x000a000004197984 */ /* 0x000fe20000000800 */
[----:B--2---:R-:W-:-:S03]  /*05f0*/  IMAD R26, R26, R11, R8 ;  /* 0x0000000b1a1a7224 */ /* 0x004fc600078e0208 */
[----:B------:R-:W1:Y:S04]  /*0600*/  LDS.128 R8, [R16+0x50] ;  /* 0x0000500010087984 */ /* 0x000e680000000c00 */
[----:B------:R-:W-:Y:S01]  /*0610*/  LDS R28, [R4+0xb80] ;  /* 0x000b8000041c7984 */ /* 0x000fe20000000800 */
[----:B---3--:R-:W-:-:S03]  /*0620*/  IMAD R12, R12, R23, R26 ;  /* 0x000000170c0c7224 */ /* 0x008fc600078e021a */
[----:B------:R-:W2:Y:S01]  /*0630*/  LDS R26, [R4+0xa80] ;  /* 0x000a8000041a7984 */ /* 0x000ea20000000800 */
[----:B----4-:R-:W-:-:S03]  /*0640*/  IMAD R12, R22, R13, R12 ;  /* 0x0000000d160c7224 */ /* 0x010fc600078e020c */
[----:B------:R-:W-:Y:S04]  /*0650*/  LDS R23, [R4+0xc00] ;  /* 0x000c000004177984 */ /* 0x000fe80000000800 */
[----:B------:R-:W-:Y:S01]  /*0660*/  LDS R22, [R4+0xc80] ;  /* 0x000c800004167984 */ /* 0x000fe20000000800 */
[----:B0-----:R-:W-:-:S03]  /*0670*/  IMAD R12, R27, R14, R12 ;  /* 0x0000000e1b0c7224 */ /* 0x001fc600078e020c */
[----:B------:R-:W-:Y:S01]  /*0680*/  LDS R27, [R4+0xe00] ;  /* 0x000e0000041b7984 */ /* 0x000fe20000000800 */
[----:B-----5:R-:W-:-:S03]  /*0690*/  IMAD R24, R24, R15, R12 ;  /* 0x0000000f18187224 */ /* 0x020fc600078e020c */
[----:B------:R-:W0:Y:S01]  /*06a0*/  LDS.128 R12, [R16+0x60] ;  /* 0x00006000100c7984 */ /* 0x000e220000000c00 */
[----:B-1----:R-:W-:-:S03]  /*06b0*/  IMAD R8, R8, R25, R24 ;  /* 0x0000001908087224 */ /* 0x002fc600078e0218 */
[----:B------:R-:W1:Y:S04]  /*06c0*/  LDS R25, [R4+0xd00] ;  /* 0x000d000004197984 */ /* 0x000e680000000800 */
[----:B------:R-:W3:Y:S01]  /*06d0*/  LDS R24, [R4+0xd80] ;  /* 0x000d800004187984 */ /* 0x000ee20000000800 */
[----:B--2---:R-:W-:-:S04]  /*06e0*/  IMAD R8, R26, R9, R8 ;  /* 0x000000091a087224 */ /* 0x004fc800078e0208 */
[----:B------:R-:W-:-:S04]  /*06f0*/  IMAD R8, R29, R10, R8 ;  /* 0x0000000a1d087224 */ /* 0x000fc800078e0208 */
[----:B------:R-:W-:Y:S02]  /*0700*/  IMAD R28, R28, R11, R8 ;  /* 0x0000000b1c1c7224 */ /* 0x000fe400078e0208 */
[----:B------:R-:W2:Y:S02]  /*0710*/  LDS.128 R8, [R16+0x70] ;  /* 0x0000700010087984 */ /* 0x000ea40000000c00 */
[----:B0-----:R-:W-:Y:S02]  /*0720*/  IMAD R28, R12, R23, R28 ;  /* 0x000000170c1c7224 */ /* 0x001fe400078e021c */
[----:B------:R-:W0:Y:S04]  /*0730*/  LDS R12, [R4+0xe80] ;  /* 0x000e8000040c7984 */ /* 0x000e280000000800 */
[----:B------:R-:W4:Y:S01]  /*0740*/  LDS R23, [R4+0xf00] ;  /* 0x000f000004177984 */ /* 0x000f220000000800 */
[----:B------:R-:W-:-:S03]  /*0750*/  IMAD R13, R22, R13, R28 ;  /* 0x0000000d160d7224 */ /* 0x000fc600078e021c */
[----:B------:R-:W5:Y:S01]  /*0760*/  LDS R22, [R4+0xf80] ;  /* 0x000f800004167984 */ /* 0x000f620000000800 */
[----:B-1----:R-:W-:-:S04]  /*0770*/  IMAD R13, R25, R14, R13 ;  /* 0x0000000e190d7224 */ /* 0x002fc800078e020d */
[----:B---3--:R-:W-:Y:S01]  /*0780*/  IMAD R13, R24, R15, R13 ;  /* 0x0000000f180d7224 */ /* 0x008fe200078e020d */
[----:B------:R-:W-:Y:S03]  /*0790*/  BAR.SYNC.DEFER_BLOCKING 0x0 ;  /* 0x0000000000007b1d */ /* 0x000fe60000010000 */
[----:B--2---:R-:W-:Y:S01]  /*07a0*/  IMAD R8, R8, R27, R13 ;  /* 0x0000001b08087224 */ /* 0x004fe200078e020d */
[----:B------:R-:W-:Y:S02]  /*07b0*/  IADD3 R2, P1, PT, R2, 0x80, RZ ;  /* 0x0000008002027810 */ /* 0x000fe40007f3e0ff */
[----:B------:R-:W-:Y:S02]  /*07c0*/  LEA R0, P0, R6, R0, 0x7 ;  /* 0x0000000006007211 */ /* 0x000fe400078038ff */
[----:B------:R-:W-:Y:S02]  /*07d0*/  IADD3.X R3, PT, PT, RZ, R3, RZ, P1, !PT ;  /* 0x00000003ff037210 */ /* 0x000fe40000ffe4ff */
[----:B------:R-:W-:Y:S01]  /*07e0*/  IADD3.X R5, PT, PT, R5, R18, RZ, P0, !PT ;  /* 0x0000001205057210 */ /* 0x000fe200007fe4ff */
[----:B0-----:R-:W-:-:S04]  /*07f0*/  IMAD R8, R12, R9, R8 ;  /* 0x000000090c087224 */ /* 0x001fc800078e0208 */
[----:B----4-:R-:W-:-:S04]  /*0800*/  IMAD R8, R23, R10, R8 ;  /* 0x0000000a17087224 */ /* 0x010fc800078e0208 */
[----:B-----5:R-:W-:Y:S01]  /*0810*/  IMAD R27, R22, R11, R8 ;  /* 0x0000000b161b7224 */ /* 0x020fe200078e0208 */
[----:B------:R-:W-:Y:S06]  /*0820*/  BRA.U UP0, `(.L_x_7) ;  /* 0xfffffff9009c7547 */ /* 0x000fec000b83ffff */
.L_x_6:
        /* <DEDUP_REMOVED lines=9> */
.L_x_8:
        /* <DEDUP_REMOVED lines=12> */
.L_x_11:


//--------------------- .nv.shared._Z15mm_tiled_kernelIdEvPKT_S2_PS0_mmm --------------------------
	.section	.nv.shared._Z15mm_tiled_kernelIdEvPKT_S2_PS0_mmm,"aw",@nobits
	.sectionflags	@""
	.align	8
.nv.shared._Z15mm_tiled_kernelIdEvPKT_S2_PS0_mmm:
	.zero		17408


//--------------------- .nv.shared.reserved.0     --------------------------
	.section	.nv.shared.reserved.0,"aw",@nobits
	.weak		__nv_reservedSMEM_offset_0_alias
	.size		__nv_reservedSMEM_offset_0_alias, 0, 64
	.other		__nv_reservedSMEM_offset_0_alias,@"STO_CUDA_RESERVED_SHARED STV_DEFAULT"
__nv_reservedSMEM_offset_0_alias:
	.zero		0
	.zero		64


//--------------------- .nv.shared._Z15mm_tiled_kernelIfEvPKT_S2_PS0_mmm --------------------------
	.section	.nv.shared._Z15mm_tiled_kernelIfEvPKT_S2_PS0_mmm,"aw",@nobits
	.sectionflags	@""
	.align	4
.nv.shared._Z15mm_tiled_kernelIfEvPKT_S2_PS0_mmm:
	.zero		9216


//--------------------- .nv.shared._Z15mm_tiled_kernelIiEvPKT_S2_PS0_mmm --------------------------
	.section	.nv.shared._Z15mm_tiled_kernelIiEvPKT_S2_PS0_mmm,"aw",@nobits
	.sectionflags	@""
	.align	4
.nv.shared._Z15mm_tiled_kernelIiEvPKT_S2_PS0_mmm:
	.zero		9216


//--------------------- .nv.constant0._Z15mm_tiled_kernelIdEvPKT_S2_PS0_mmm --------------------------
	.section	.nv.constant0._Z15mm_tiled_kernelIdEvPKT_S2_PS0_mmm,"a",@progbits
	.sectionflags	@""
	.align	4
.nv.constant0._Z15mm_tiled_kernelIdEvPKT_S2_PS0_mmm:
	.zero		944


//--------------------- .nv.constant0._Z15mm_tiled_kernelIfEvPKT_S2_PS0_mmm --------------------------
	.section	.nv.constant0._Z15mm_tiled_kernelIfEvPKT_S2_PS0_mmm,"a",@progbits
	.sectionflags	@""
	.align	4
.nv.constant0._Z15mm_tiled_kernelIfEvPKT_S2_PS0_mmm:
	.zero		944


//--------------------- .nv.constant0._Z15mm_tiled_kernelIiEvPKT_S2_PS0_mmm --------------------------
	.section	.nv.constant0._Z15mm_tiled_kernelIiEvPKT_S2_PS0_mmm,"a",@progbits
	.sectionflags	@""
	.align	4
.nv.constant0._Z15mm_tiled_kernelIiEvPKT_S2_PS0_mmm:
	.zero		944


//--------------------- SYMBOLS --------------------------

	.type		.nv.reservedSmem.offset0,@object
	.size		.nv.reservedSmem.offset0,0x4
	.type		.nv.reservedSmem.cap,@object
	.size		.nv.reservedSmem.cap,0x4
